	.target	sm_100a

	.elftype	@"ET_EXEC"


//--------------------- .note.nv.tkinfo           --------------------------
	.section	.note.nv.tkinfo,"",@"SHT_NOTE"
	.sectionflags	@"SHF_NOTE_NV_TKINFO"
	.tkinfo
        /*0018*/ 	.word	0x00000002
        /*0030*/ 	.string	""
        /*0030*/ 	.string	"ptxas"
        /*0030*/ 	.string	"Cuda compilation tools, release 13.0, V13.0.88"
        /*0030*/ 	.string	"Build cuda_13.0.r13.0/compiler.36424714_0"
        /*0030*/ 	.string	"-arch sm_100a -m 64 "



//--------------------- .note.nv.cuinfo           --------------------------
	.section	.note.nv.cuinfo,"",@"SHT_NOTE"
	.sectionflags	@"SHF_NOTE_NV_CUINFO"
        /*0018*/ 	.short	0x0002
        /*001a*/ 	.short	0x0064
        /*001c*/ 	.short	0x0082
	.zero		2


//--------------------- .nv.info                  --------------------------
	.section	.nv.info,"",@"SHT_CUDA_INFO"
	.align	4


	//----- nvinfo : EIATTR_REGCOUNT
	.align		4
        /*0000*/ 	.byte	0x04, 0x2f
        /*0002*/ 	.short	(.L_20 - .L_19)
	.align		4
.L_19:
        /*0004*/ 	.word	index@(_ZN7cutlass13device_kernelINS_4gemm6kernel13GemmUniversalIN4cute5tupleIJiiiiEEENS1_10collective13CollectiveMmaINS1_35MainloopSm100TmaUmmaWarpSpecializedILi7ELi2ELi4ENS5_IJNS4_1CILi1EEESB_SB_EEEEENS5_IJNSA_ILi64EEENSA_ILi256EEENSA_ILi32EEEEEEaNS5_IJlSB_lEEEaSI_NS4_8TiledMMAINS4_8MMA_AtomIJNS4_15SM100_MMA_S8_SSIaaiLi64ELi256ELNS4_4UMMA5MajorE0ELSN_0ELNSM_8SaturateE0EEEEEENS4_6LayoutISC_NS5_IJNSA_ILi0EEESS_SS_EEEEENS5_IJNS4_10UnderscoreESV_SV_EEEEENS4_13SM90_TMA_LOADENS4_14ComposedLayoutINS4_7SwizzleILi1ELi4ELi3EEENS4_18smem_ptr_flag_bitsILi8EEENSR_INS5_IJNSA_ILi8EEESG_EEENS5_IJSG_SB_EEEEEEEvNS4_8identityESY_S18_vS19_EENS_8epilogue10collective18CollectiveEpilogueINS1B_23Sm100TmaWarpSpecializedILi4ELi2ELi32ELb0ELb0EEEJSH_NS5_IJNSR_ISE_SB_EES1G_EEEaSI_aSI_NS1B_6fusion15FusionCallbacksIS1F_NS1I_17LinearCombinationIaiaiLNS_15FloatRoundStyleE2EEESH_S1H_JEEENS4_5SM1004TMEM4LOAD26SM100_TMEM_LOAD_16dp32b32xESY_NSZ_INS10_ILi2ELi4ELi3EEES13_NSR_INS5_IJS14_SE_EEENS5_IJSE_SB_EEEEEEENS4_39AutoVectorizingCopyWithAssumedAlignmentILi128EEENS4_14SM90_TMA_STOREES1W_S1Y_S1Y_EEEvvEEEEvNT_6ParamsE)
        /*0008*/ 	.word	0x0000007a


	//----- nvinfo : EIATTR_FRAME_SIZE
	.align		4
.L_20:
        /*000c*/ 	.byte	0x04, 0x11
        /*000e*/ 	.short	(.L_22 - .L_21)
	.align		4
.L_21:
        /*0010*/ 	.word	index@($__internal_2_$__cuda_sm10x_tcgen05_guardrail_trap_unallocated_columns_being_dealloced)
        /*0014*/ 	.word	0x00000000


	//----- nvinfo : EIATTR_FRAME_SIZE
	.align		4
.L_22:
        /*0018*/ 	.byte	0x04, 0x11
        /*001a*/ 	.short	(.L_24 - .L_23)
	.align		4
.L_23:
        /*001c*/ 	.word	index@($__internal_1_$__cuda_sm10x_tcgen05_guardrail_trap_phase_invalid_during_alloc)
        /*0020*/ 	.word	0x00000000


	//----- nvinfo : EIATTR_FRAME_SIZE
	.align		4
.L_24:
        /*0024*/ 	.byte	0x04, 0x11
        /*0026*/ 	.short	(.L_26 - .L_25)
	.align		4
.L_25:
        /*0028*/ 	.word	index@($__internal_0_$__cuda_sm10x_tcgen05_guardrail_trap_col_being_dealloced_not_returned_by_alloc)
        /*002c*/ 	.word	0x00000000


	//----- nvinfo : EIATTR_FRAME_SIZE
	.align		4
.L_26:
        /*0030*/ 	.byte	0x04, 0x11
        /*0032*/ 	.short	(.L_28 - .L_27)
	.align		4
.L_27:
        /*0034*/ 	.word	index@(_ZN7cutlass13device_kernelINS_4gemm6kernel13GemmUniversalIN4cute5tupleIJiiiiEEENS1_10collective13CollectiveMmaINS1_35MainloopSm100TmaUmmaWarpSpecializedILi7ELi2ELi4ENS5_IJNS4_1CILi1EEESB_SB_EEEEENS5_IJNSA_ILi64EEENSA_ILi256EEENSA_ILi32EEEEEEaNS5_IJlSB_lEEEaSI_NS4_8TiledMMAINS4_8MMA_AtomIJNS4_15SM100_MMA_S8_SSIaaiLi64ELi256ELNS4_4UMMA5MajorE0ELSN_0ELNSM_8SaturateE0EEEEEENS4_6LayoutISC_NS5_IJNSA_ILi0EEESS_SS_EEEEENS5_IJNS4_10UnderscoreESV_SV_EEEEENS4_13SM90_TMA_LOADENS4_14ComposedLayoutINS4_7SwizzleILi1ELi4ELi3EEENS4_18smem_ptr_flag_bitsILi8EEENSR_INS5_IJNSA_ILi8EEESG_EEENS5_IJSG_SB_EEEEEEEvNS4_8identityESY_S18_vS19_EENS_8epilogue10collective18CollectiveEpilogueINS1B_23Sm100TmaWarpSpecializedILi4ELi2ELi32ELb0ELb0EEEJSH_NS5_IJNSR_ISE_SB_EES1G_EEEaSI_aSI_NS1B_6fusion15FusionCallbacksIS1F_NS1I_17LinearCombinationIaiaiLNS_15FloatRoundStyleE2EEESH_S1H_JEEENS4_5SM1004TMEM4LOAD26SM100_TMEM_LOAD_16dp32b32xESY_NSZ_INS10_ILi2ELi4ELi3EEES13_NSR_INS5_IJS14_SE_EEENS5_IJSE_SB_EEEEEEENS4_39AutoVectorizingCopyWithAssumedAlignmentILi128EEENS4_14SM90_TMA_STOREES1W_S1Y_S1Y_EEEvvEEEEvNT_6ParamsE)
        /*0038*/ 	.word	0x00000000


	//----- nvinfo : EIATTR_MIN_STACK_SIZE
	.align		4
.L_28:
        /*003c*/ 	.byte	0x04, 0x12
        /*003e*/ 	.short	(.L_30 - .L_29)
	.align		4
.L_29:
        /*0040*/ 	.word	index@(_ZN7cutlass13device_kernelINS_4gemm6kernel13GemmUniversalIN4cute5tupleIJiiiiEEENS1_10collective13CollectiveMmaINS1_35MainloopSm100TmaUmmaWarpSpecializedILi7ELi2ELi4ENS5_IJNS4_1CILi1EEESB_SB_EEEEENS5_IJNSA_ILi64EEENSA_ILi256EEENSA_ILi32EEEEEEaNS5_IJlSB_lEEEaSI_NS4_8TiledMMAINS4_8MMA_AtomIJNS4_15SM100_MMA_S8_SSIaaiLi64ELi256ELNS4_4UMMA5MajorE0ELSN_0ELNSM_8SaturateE0EEEEEENS4_6LayoutISC_NS5_IJNSA_ILi0EEESS_SS_EEEEENS5_IJNS4_10UnderscoreESV_SV_EEEEENS4_13SM90_TMA_LOADENS4_14ComposedLayoutINS4_7SwizzleILi1ELi4ELi3EEENS4_18smem_ptr_flag_bitsILi8EEENSR_INS5_IJNSA_ILi8EEESG_EEENS5_IJSG_SB_EEEEEEEvNS4_8identityESY_S18_vS19_EENS_8epilogue10collective18CollectiveEpilogueINS1B_23Sm100TmaWarpSpecializedILi4ELi2ELi32ELb0ELb0EEEJSH_NS5_IJNSR_ISE_SB_EES1G_EEEaSI_aSI_NS1B_6fusion15FusionCallbacksIS1F_NS1I_17LinearCombinationIaiaiLNS_15FloatRoundStyleE2EEESH_S1H_JEEENS4_5SM1004TMEM4LOAD26SM100_TMEM_LOAD_16dp32b32xESY_NSZ_INS10_ILi2ELi4ELi3EEES13_NSR_INS5_IJS14_SE_EEENS5_IJSE_SB_EEEEEEENS4_39AutoVectorizingCopyWithAssumedAlignmentILi128EEENS4_14SM90_TMA_STOREES1W_S1Y_S1Y_EEEvvEEEEvNT_6ParamsE)
        /*0044*/ 	.word	0x00000000
.L_30:


//--------------------- .nv.compat                --------------------------
	.section	.nv.compat,"",@"SHT_CUDA_COMPAT_INFO"
	.align	4
        /*0000*/ 	.byte	0x02, 0x09, 0x01, 0x00, 0x02, 0x02, 0x03, 0x00, 0x02, 0x05, 0x06, 0x00, 0x03, 0x07, 0x01, 0x01
        /*0010*/ 	.byte	0x02, 0x03, 0x01, 0x00, 0x02, 0x06, 0x01, 0x00, 0x04, 0x0b, 0x08, 0x00, 0x01, 0x00, 0x00, 0x00
        /*0020*/ 	.byte	0x00, 0x00, 0x00, 0x00


//--------------------- .nv.info._ZN7cutlass13device_kernelINS_4gemm6kernel13GemmUniversalIN4cute5tupleIJiiiiEEENS1_10collective13CollectiveMmaINS1_35MainloopSm100TmaUmmaWarpSpecializedILi7ELi2ELi4ENS5_IJNS4_1CILi1EEESB_SB_EEEEENS5_IJNSA_ILi64EEENSA_ILi256EEENSA_ILi32EEEEEEaNS5_IJlSB_lEEEaSI_NS4_8TiledMMAINS4_8MMA_AtomIJNS4_15SM100_MMA_S8_SSIaaiLi64ELi256ELNS4_4UMMA5MajorE0ELSN_0ELNSM_8SaturateE0EEEEEENS4_6LayoutISC_NS5_IJNSA_ILi0EEESS_SS_EEEEENS5_IJNS4_10UnderscoreESV_SV_EEEEENS4_13SM90_TMA_LOADENS4_14ComposedLayoutINS4_7SwizzleILi1ELi4ELi3EEENS4_18smem_ptr_flag_bitsILi8EEENSR_INS5_IJNSA_ILi8EEESG_EEENS5_IJSG_SB_EEEEEEEvNS4_8identityESY_S18_vS19_EENS_8epilogue10collective18CollectiveEpilogueINS1B_23Sm100TmaWarpSpecializedILi4ELi2ELi32ELb0ELb0EEEJSH_NS5_IJNSR_ISE_SB_EES1G_EEEaSI_aSI_NS1B_6fusion15FusionCallbacksIS1F_NS1I_17LinearCombinationIaiaiLNS_15FloatRoundStyleE2EEESH_S1H_JEEENS4_5SM1004TMEM4LOAD26SM100_TMEM_LOAD_16dp32b32xESY_NSZ_INS10_ILi2ELi4ELi3EEES13_NSR_INS5_IJS14_SE_EEENS5_IJSE_SB_EEEEEEENS4_39AutoVectorizingCopyWithAssumedAlignmentILi128EEENS4_14SM90_TMA_STOREES1W_S1Y_S1Y_EEEvvEEEEvNT_6ParamsE --------------------------
	.section	.nv.info._ZN7cutlass13device_kernelINS_4gemm6kernel13GemmUniversalIN4cute5tupleIJiiiiEEENS1_10collective13CollectiveMmaINS1_35MainloopSm100TmaUmmaWarpSpecializedILi7ELi2ELi4ENS5_IJNS4_1CILi1EEESB_SB_EEEEENS5_IJNSA_ILi64EEENSA_ILi256EEENSA_ILi32EEEEEEaNS5_IJlSB_lEEEaSI_NS4_8TiledMMAINS4_8MMA_AtomIJNS4_15SM100_MMA_S8_SSIaaiLi64ELi256ELNS4_4UMMA5MajorE0ELSN_0ELNSM_8SaturateE0EEEEEENS4_6LayoutISC_NS5_IJNSA_ILi0EEESS_SS_EEEEENS5_IJNS4_10UnderscoreESV_SV_EEEEENS4_13SM90_TMA_LOADENS4_14ComposedLayoutINS4_7SwizzleILi1ELi4ELi3EEENS4_18smem_ptr_flag_bitsILi8EEENSR_INS5_IJNSA_ILi8EEESG_EEENS5_IJSG_SB_EEEEEEEvNS4_8identityESY_S18_vS19_EENS_8epilogue10collective18CollectiveEpilogueINS1B_23Sm100TmaWarpSpecializedILi4ELi2ELi32ELb0ELb0EEEJSH_NS5_IJNSR_ISE_SB_EES1G_EEEaSI_aSI_NS1B_6fusion15FusionCallbacksIS1F_NS1I_17LinearCombinationIaiaiLNS_15FloatRoundStyleE2EEESH_S1H_JEEENS4_5SM1004TMEM4LOAD26SM100_TMEM_LOAD_16dp32b32xESY_NSZ_INS10_ILi2ELi4ELi3EEES13_NSR_INS5_IJS14_SE_EEENS5_IJSE_SB_EEEEEEENS4_39AutoVectorizingCopyWithAssumedAlignmentILi128EEENS4_14SM90_TMA_STOREES1W_S1Y_S1Y_EEEvvEEEEvNT_6ParamsE,"",@"SHT_CUDA_INFO"
	.sectionflags	@""
	.align	4


	//----- nvinfo : EIATTR_CUDA_API_VERSION
	.align		4
        /*0000*/ 	.byte	0x04, 0x37
        /*0002*/ 	.short	(.L_32 - .L_31)
.L_31:
        /*0004*/ 	.word	0x00000082


	//----- nvinfo : EIATTR_KPARAM_INFO
	.align		4
.L_32:
        /*0008*/ 	.byte	0x04, 0x17
        /*000a*/ 	.short	(.L_34 - .L_33)
.L_33:
        /*000c*/ 	.word	0x00000000
        /*0010*/ 	.short	0x0000
        /*0012*/ 	.short	0x0000
        /*0014*/ 	.byte	0x00, 0xf0, 0x01, 0x20


	//----- nvinfo : EIATTR_AT_ENTRY_FRAGMENTS
	.align		4
.L_34:
        /*0018*/ 	.byte	0x04, 0x4f
        /*001a*/ 	.short	(.L_36 - .L_35)


	//   ....[0]....
.L_35:
        /*001c*/ 	.word	0x00000006


	//----- nvinfo : EIATTR_RESERVED_SMEM_USED
	.align		4
.L_36:
        /*0020*/ 	.byte	0x01, 0x41
	.zero		2


	//----- nvinfo : EIATTR_SPARSE_MMA_MASK
	.align		4
        /*0024*/ 	.byte	0x03, 0x50
        /*0026*/ 	.short	0x0000


	//----- nvinfo : EIATTR_TCGEN05_1CTA_USED
	.align		4
        /*0028*/ 	.byte	0x01, 0x51
	.zero		2


	//----- nvinfo : EIATTR_MAXREG_COUNT
	.align		4
        /*002c*/ 	.byte	0x03, 0x1b
        /*002e*/ 	.short	0x00ff


	//----- nvinfo : EIATTR_NUM_BARRIERS
	.align		4
        /*0030*/ 	.byte	0x02, 0x4c
        /*0032*/ 	.byte	0x07
	.zero		1


	//----- nvinfo : EIATTR_EXTERNS
	.align		4
        /*0034*/ 	.byte	0x04, 0x0f
        /*0036*/ 	.short	(.L_38 - .L_37)


	//   ....[0]....
	.align		4
.L_37:
        /*0038*/ 	.word	index@(__assertfail)


	//----- nvinfo : EIATTR_MERCURY_ISA_VERSION
	.align		4
.L_38:
        /*003c*/ 	.byte	0x03, 0x5f
        /*003e*/ 	.short	0x0101


	//----- nvinfo : EIATTR_INT_WARP_WIDE_INSTR_OFFSETS
	.align		4
        /*0040*/ 	.byte	0x04, 0x31
        /*0042*/ 	.short	(.L_40 - .L_39)


	//   ....[0]....
.L_39:
        /*0044*/ 	.word	0x00001e40


	//   ....[1]....
        /*0048*/ 	.word	0x00003950


	//   ....[2]....
        /*004c*/ 	.word	0x00003970


	//   ....[3]....
        /*0050*/ 	.word	0x000039a0


	//   ....[4]....
        /*0054*/ 	.word	0x000042e0


	//   ....[5]....
        /*0058*/ 	.word	0x00004350


	//   ....[6]....
        /*005c*/ 	.word	0x00004430


	//   ....[7]....
        /*0060*/ 	.word	0x000044b0


	//   ....[8]....
        /*0064*/ 	.word	0x000045c0


	//   ....[9]....
        /*0068*/ 	.word	0x00004650


	//   ....[10]....
        /*006c*/ 	.word	0x00004830


	//   ....[11]....
        /*0070*/ 	.word	0x00004990


	//----- nvinfo : EIATTR_COOP_GROUP_MASK_REGIDS
	.align		4
.L_40:
        /*0074*/ 	.byte	0x04, 0x29
        /*0076*/ 	.short	(.L_42 - .L_41)


	//   ....[0]....
.L_41:
        /*0078*/ 	.word	0xffffffff


	//   ....[1]....
        /*007c*/ 	.word	0xffffffff


	//   ....[2]....
        /*0080*/ 	.word	0xffffffff


	//   ....[3]....
        /*0084*/ 	.word	0xffffffff


	//   ....[4]....
        /*0088*/ 	.word	0xffffffff


	//   ....[5]....
        /*008c*/ 	.word	0xffffffff


	//   ....[6]....
        /*0090*/ 	.word	0xffffffff


	//   ....[7]....
        /*0094*/ 	.word	0xffffffff


	//   ....[8]....
        /*0098*/ 	.word	0xffffffff


	//   ....[9]....
        /*009c*/ 	.word	0xffffffff


	//   ....[10]....
        /*00a0*/ 	.word	0xffffffff


	//   ....[11]....
        /*00a4*/ 	.word	0xffffffff


	//   ....[12]....
        /*00a8*/ 	.word	0xffffffff


	//----- nvinfo : EIATTR_COOP_GROUP_INSTR_OFFSETS
	.align		4
.L_42:
        /*00ac*/ 	.byte	0x04, 0x28
        /*00ae*/ 	.short	(.L_44 - .L_43)


	//   ....[0]....
.L_43:
        /*00b0*/ 	.word	0x00000090


	//   ....[1]....
        /*00b4*/ 	.word	0x000004d0


	//   ....[2]....
        /*00b8*/ 	.word	0x000006a0


	//   ....[3]....
        /*00bc*/ 	.word	0x00000840


	//   ....[4]....
        /*00c0*/ 	.word	0x00000940


	//   ....[5]....
        /*00c4*/ 	.word	0x00000ab0


	//   ....[6]....
        /*00c8*/ 	.word	0x00000c50


	//   ....[7]....
        /*00cc*/ 	.word	0x00001d20


	//   ....[8]....
        /*00d0*/ 	.word	0x00002cb0


	//   ....[9]....
        /*00d4*/ 	.word	0x00002ec0


	//   ....[10]....
        /*00d8*/ 	.word	0x00002ef0


	//   ....[11]....
        /*00dc*/ 	.word	0x00003830


	//   ....[12]....
        /*00e0*/ 	.word	0x00003a60


	//----- nvinfo : EIATTR_VRC_CTA_INIT_COUNT
	.align		4
.L_44:
        /*00e4*/ 	.byte	0x02, 0x4a
        /*00e6*/ 	.byte	0x80
	.zero		1


	//----- nvinfo : EIATTR_SYSCALL_OFFSETS
	.align		4
        /*00e8*/ 	.byte	0x04, 0x46
        /*00ea*/ 	.short	(.L_46 - .L_45)


	//   ....[0]....
.L_45:
        /*00ec*/ 	.word	0x00005420


	//   ....[1]....
        /*00f0*/ 	.word	0x00005560


	//   ....[2]....
        /*00f4*/ 	.word	0x00005d60


	//   ....[3]....
        /*00f8*/ 	.word	0x00006b10


	//   ....[4]....
        /*00fc*/ 	.word	0x00007850


	//   ....[5]....
        /*0100*/ 	.word	0x000085c0


	//----- nvinfo : EIATTR_MBARRIER_INSTR_OFFSETS
	.align		4
.L_46:
        /*0104*/ 	.byte	0x04, 0x39
        /*0106*/ 	.short	(.L_48 - .L_47)


	//   ....[0]....
.L_47:
        /*0108*/ 	.word	0x000005b0
        /*010c*/ 	.word	0x000000ff
        /*0110*/ 	.word	0x00000000
        /*0114*/ 	.short	0x0100
        /*0116*/ 	.byte	0x05
	.zero		1


	//   ....[1]....
        /*0118*/ 	.word	0x000005c0
        /*011c*/ 	.word	0x000000ff
        /*0120*/ 	.word	0x00000038
        /*0124*/ 	.short	0x0100
        /*0126*/ 	.byte	0x05
	.zero		1


	//   ....[2]....
        /*0128*/ 	.word	0x000005d0
        /*012c*/ 	.word	0x000000ff
        /*0130*/ 	.word	0x00000008
        /*0134*/ 	.short	0x0100
        /*0136*/ 	.byte	0x05
	.zero		1


	//   ....[3]....
        /*0138*/ 	.word	0x000005e0
        /*013c*/ 	.word	0x000000ff
        /*0140*/ 	.word	0x00000040
        /*0144*/ 	.short	0x0100
        /*0146*/ 	.byte	0x05
	.zero		1


	//   ....[4]....
        /*0148*/ 	.word	0x000005f0
        /*014c*/ 	.word	0x000000ff
        /*0150*/ 	.word	0x00000010
        /*0154*/ 	.short	0x0100
        /*0156*/ 	.byte	0x05
	.zero		1


	//   ....[5]....
        /*0158*/ 	.word	0x00000600
        /*015c*/ 	.word	0x000000ff
        /*0160*/ 	.word	0x00000048
        /*0164*/ 	.short	0x0100
        /*0166*/ 	.byte	0x05
	.zero		1


	//   ....[6]....
        /*0168*/ 	.word	0x00000610
        /*016c*/ 	.word	0x000000ff
        /*0170*/ 	.word	0x00000018
        /*0174*/ 	.short	0x0100
        /*0176*/ 	.byte	0x05
	.zero		1


	//   ....[7]....
        /*0178*/ 	.word	0x00000620
        /*017c*/ 	.word	0x000000ff
        /*0180*/ 	.word	0x00000050
        /*0184*/ 	.short	0x0100
        /*0186*/ 	.byte	0x05
	.zero		1


	//   ....[8]....
        /*0188*/ 	.word	0x00000630
        /*018c*/ 	.word	0x000000ff
        /*0190*/ 	.word	0x00000020
        /*0194*/ 	.short	0x0100
        /*0196*/ 	.byte	0x05
	.zero		1


	//   ....[9]....
        /*0198*/ 	.word	0x00000640
        /*019c*/ 	.word	0x000000ff
        /*01a0*/ 	.word	0x00000058
        /*01a4*/ 	.short	0x0100
        /*01a6*/ 	.byte	0x05
	.zero		1


	//   ....[10]....
        /*01a8*/ 	.word	0x00000650
        /*01ac*/ 	.word	0x000000ff
        /*01b0*/ 	.word	0x00000028
        /*01b4*/ 	.short	0x0100
        /*01b6*/ 	.byte	0x05
	.zero		1


	//   ....[11]....
        /*01b8*/ 	.word	0x00000660
        /*01bc*/ 	.word	0x000000ff
        /*01c0*/ 	.word	0x00000060
        /*01c4*/ 	.short	0x0100
        /*01c6*/ 	.byte	0x05
	.zero		1


	//   ....[12]....
        /*01c8*/ 	.word	0x00000670
        /*01cc*/ 	.word	0x000000ff
        /*01d0*/ 	.word	0x00000030
        /*01d4*/ 	.short	0x0100
        /*01d6*/ 	.byte	0x05
	.zero		1


	//   ....[13]....
        /*01d8*/ 	.word	0x00000680
        /*01dc*/ 	.word	0x000000ff
        /*01e0*/ 	.word	0x00000068
        /*01e4*/ 	.short	0x0100
        /*01e6*/ 	.byte	0x05
	.zero		1


	//   ....[14]....
        /*01e8*/ 	.word	0x000007b0
        /*01ec*/ 	.word	0x000000ff
        /*01f0*/ 	.word	0x00000070
        /*01f4*/ 	.short	0x0100
        /*01f6*/ 	.byte	0x07
	.zero		1


	//   ....[15]....
        /*01f8*/ 	.word	0x000007c0
        /*01fc*/ 	.word	0x000000ff
        /*0200*/ 	.word	0x00000090
        /*0204*/ 	.short	0x0100
        /*0206*/ 	.byte	0x07
	.zero		1


	//   ....[16]....
        /*0208*/ 	.word	0x000007d0
        /*020c*/ 	.word	0x000000ff
        /*0210*/ 	.word	0x00000078
        /*0214*/ 	.short	0x0100
        /*0216*/ 	.byte	0x07
	.zero		1


	//   ....[17]....
        /*0218*/ 	.word	0x000007e0
        /*021c*/ 	.word	0x000000ff
        /*0220*/ 	.word	0x00000098
        /*0224*/ 	.short	0x0100
        /*0226*/ 	.byte	0x07
	.zero		1


	//   ....[18]....
        /*0228*/ 	.word	0x000007f0
        /*022c*/ 	.word	0x000000ff
        /*0230*/ 	.word	0x00000080
        /*0234*/ 	.short	0x0100
        /*0236*/ 	.byte	0x07
	.zero		1


	//   ....[19]....
        /*0238*/ 	.word	0x00000800
        /*023c*/ 	.word	0x000000ff
        /*0240*/ 	.word	0x000000a0
        /*0244*/ 	.short	0x0100
        /*0246*/ 	.byte	0x07
	.zero		1


	//   ....[20]....
        /*0248*/ 	.word	0x00000810
        /*024c*/ 	.word	0x000000ff
        /*0250*/ 	.word	0x00000088
        /*0254*/ 	.short	0x0100
        /*0256*/ 	.byte	0x07
	.zero		1


	//   ....[21]....
        /*0258*/ 	.word	0x00000820
        /*025c*/ 	.word	0x000000ff
        /*0260*/ 	.word	0x000000a8
        /*0264*/ 	.short	0x0100
        /*0266*/ 	.byte	0x07
	.zero		1


	//   ....[22]....
        /*0268*/ 	.word	0x00000910
        /*026c*/ 	.word	0x000000ff
        /*0270*/ 	.word	0x000000b0
        /*0274*/ 	.short	0x0100
        /*0276*/ 	.byte	0x05
	.zero		1


	//   ....[23]....
        /*0278*/ 	.word	0x00000920
        /*027c*/ 	.word	0x000000ff
        /*0280*/ 	.word	0x000000b8
        /*0284*/ 	.short	0x0100
        /*0286*/ 	.byte	0x05
	.zero		1


	//   ....[24]....
        /*0288*/ 	.word	0x00000a60
        /*028c*/ 	.word	0x000000ff
        /*0290*/ 	.word	0x000000c0
        /*0294*/ 	.short	0x0100
        /*0296*/ 	.byte	0x05
	.zero		1


	//   ....[25]....
        /*0298*/ 	.word	0x00000a70
        /*029c*/ 	.word	0x000000ff
        /*02a0*/ 	.word	0x000000d0
        /*02a4*/ 	.short	0x0100
        /*02a6*/ 	.byte	0x05
	.zero		1


	//   ....[26]....
        /*02a8*/ 	.word	0x00000a80
        /*02ac*/ 	.word	0x000000ff
        /*02b0*/ 	.word	0x000000c8
        /*02b4*/ 	.short	0x0100
        /*02b6*/ 	.byte	0x05
	.zero		1


	//   ....[27]....
        /*02b8*/ 	.word	0x00000a90
        /*02bc*/ 	.word	0x000000ff
        /*02c0*/ 	.word	0x000000d8
        /*02c4*/ 	.short	0x0100
        /*02c6*/ 	.byte	0x05
	.zero		1


	//   ....[28]....
        /*02c8*/ 	.word	0x00000bc0
        /*02cc*/ 	.word	0x000000ff
        /*02d0*/ 	.word	0x000000e0
        /*02d4*/ 	.short	0x0100
        /*02d6*/ 	.byte	0x07
	.zero		1


	//   ....[29]....
        /*02d8*/ 	.word	0x00000bd0
        /*02dc*/ 	.word	0x000000ff
        /*02e0*/ 	.word	0x00000100
        /*02e4*/ 	.short	0x0100
        /*02e6*/ 	.byte	0x07
	.zero		1


	//   ....[30]....
        /*02e8*/ 	.word	0x00000be0
        /*02ec*/ 	.word	0x000000ff
        /*02f0*/ 	.word	0x000000e8
        /*02f4*/ 	.short	0x0100
        /*02f6*/ 	.byte	0x07
	.zero		1


	//   ....[31]....
        /*02f8*/ 	.word	0x00000bf0
        /*02fc*/ 	.word	0x000000ff
        /*0300*/ 	.word	0x00000108
        /*0304*/ 	.short	0x0100
        /*0306*/ 	.byte	0x07
	.zero		1


	//   ....[32]....
        /*0308*/ 	.word	0x00000c00
        /*030c*/ 	.word	0x000000ff
        /*0310*/ 	.word	0x000000f0
        /*0314*/ 	.short	0x0100
        /*0316*/ 	.byte	0x07
	.zero		1


	//   ....[33]....
        /*0318*/ 	.word	0x00000c10
        /*031c*/ 	.word	0x000000ff
        /*0320*/ 	.word	0x00000110
        /*0324*/ 	.short	0x0100
        /*0326*/ 	.byte	0x07
	.zero		1


	//   ....[34]....
        /*0328*/ 	.word	0x00000c20
        /*032c*/ 	.word	0x000000ff
        /*0330*/ 	.word	0x000000f8
        /*0334*/ 	.short	0x0100
        /*0336*/ 	.byte	0x07
	.zero		1


	//   ....[35]....
        /*0338*/ 	.word	0x00000c30
        /*033c*/ 	.word	0x000000ff
        /*0340*/ 	.word	0x00000118
        /*0344*/ 	.short	0x0100
        /*0346*/ 	.byte	0x07
	.zero		1


	//   ....[36]....
        /*0348*/ 	.word	0x00000d20
        /*034c*/ 	.word	0x000000ff
        /*0350*/ 	.word	0x00000120
        /*0354*/ 	.short	0x0100
        /*0356*/ 	.byte	0x05
	.zero		1


	//   ....[37]....
        /*0358*/ 	.word	0x00000d30
        /*035c*/ 	.word	0x000000ff
        /*0360*/ 	.word	0x00000130
        /*0364*/ 	.short	0x0100
        /*0366*/ 	.byte	0x05
	.zero		1


	//   ....[38]....
        /*0368*/ 	.word	0x00000d40
        /*036c*/ 	.word	0x000000ff
        /*0370*/ 	.word	0x00000128
        /*0374*/ 	.short	0x0100
        /*0376*/ 	.byte	0x05
	.zero		1


	//   ....[39]....
        /*0378*/ 	.word	0x00000d50
        /*037c*/ 	.word	0x000000ff
        /*0380*/ 	.word	0x00000138
        /*0384*/ 	.short	0x0100
        /*0386*/ 	.byte	0x05
	.zero		1


	//   ....[40]....
        /*0388*/ 	.word	0x00001620
        /*038c*/ 	.word	0x00000003
        /*0390*/ 	.word	0x00000130
        /*0394*/ 	.short	0x010a
        /*0396*/ 	.byte	0xff
	.zero		1


	//   ....[41]....
        /*0398*/ 	.word	0x00001650
        /*039c*/ 	.word	0x00000003
        /*03a0*/ 	.word	0x00000120
        /*03a4*/ 	.short	0x0101
        /*03a6*/ 	.byte	0xff
	.zero		1


	//   ....[42]....
        /*03a8*/ 	.word	0x00001720
        /*03ac*/ 	.word	0x000000ff
        /*03b0*/ 	.word	0x00000038
        /*03b4*/ 	.short	0x010a
        /*03b6*/ 	.byte	0x08
	.zero		1


	//   ....[43]....
        /*03b8*/ 	.word	0x000017c0
        /*03bc*/ 	.word	0x000000ff
        /*03c0*/ 	.word	0x00000038
        /*03c4*/ 	.short	0x010a
        /*03c6*/ 	.byte	0x21
	.zero		1


	//   ....[44]....
        /*03c8*/ 	.word	0x00001910
        /*03cc*/ 	.word	0x000000ff
        /*03d0*/ 	.word	0x00000038
        /*03d4*/ 	.short	0x010a
        /*03d6*/ 	.byte	0x08
	.zero		1


	//   ....[45]....
        /*03d8*/ 	.word	0x00001a20
        /*03dc*/ 	.word	0x000000ff
        /*03e0*/ 	.word	0x000000b8
        /*03e4*/ 	.short	0x0101
        /*03e6*/ 	.byte	0x04
	.zero		1


	//   ....[46]....
        /*03e8*/ 	.word	0x00001a40
        /*03ec*/ 	.word	0x000000ff
        /*03f0*/ 	.word	0x00000038
        /*03f4*/ 	.short	0x010a
        /*03f6*/ 	.byte	0x08
	.zero		1


	//   ....[47]....
        /*03f8*/ 	.word	0x00001ac0
        /*03fc*/ 	.word	0x000000ff
        /*0400*/ 	.word	0x00000038
        /*0404*/ 	.short	0x010a
        /*0406*/ 	.byte	0x11
	.zero		1


	//   ....[48]....
        /*0408*/ 	.word	0x00001c10
        /*040c*/ 	.word	0x000000ff
        /*0410*/ 	.word	0x00000038
        /*0414*/ 	.short	0x010a
        /*0416*/ 	.byte	0x08
	.zero		1


	//   ....[49]....
        /*0418*/ 	.word	0x00001d50
        /*041c*/ 	.word	0x00000002
        /*0420*/ 	.word	0x000000c0
        /*0424*/ 	.short	0x010a
        /*0426*/ 	.byte	0xff
	.zero		1


	//   ....[50]....
        /*0428*/ 	.word	0x00001e10
        /*042c*/ 	.word	0x00000002
        /*0430*/ 	.word	0x00000000
        /*0434*/ 	.short	0x0101
        /*0436*/ 	.byte	0xff
	.zero		1


	//   ....[51]....
        /*0438*/ 	.word	0x00002370
        /*043c*/ 	.word	0x000000ff
        /*0440*/ 	.word	0x00000000
        /*0444*/ 	.short	0x010a
        /*0446*/ 	.byte	0x05
	.zero		1


	//   ....[52]....
        /*0448*/ 	.word	0x00002400
        /*044c*/ 	.word	0x000000ff
        /*0450*/ 	.word	0x00000000
        /*0454*/ 	.short	0x010a
        /*0456*/ 	.byte	0x05
	.zero		1


	//   ....[53]....
        /*0458*/ 	.word	0x00002490
        /*045c*/ 	.word	0x000000ff
        /*0460*/ 	.word	0x00000000
        /*0464*/ 	.short	0x010a
        /*0466*/ 	.byte	0x05
	.zero		1


	//   ....[54]....
        /*0468*/ 	.word	0x00002520
        /*046c*/ 	.word	0x000000ff
        /*0470*/ 	.word	0x00000000
        /*0474*/ 	.short	0x010a
        /*0476*/ 	.byte	0x05
	.zero		1


	//   ....[55]....
        /*0478*/ 	.word	0x000025b0
        /*047c*/ 	.word	0x000000ff
        /*0480*/ 	.word	0x00000000
        /*0484*/ 	.short	0x010a
        /*0486*/ 	.byte	0x05
	.zero		1


	//   ....[56]....
        /*0488*/ 	.word	0x00002640
        /*048c*/ 	.word	0x000000ff
        /*0490*/ 	.word	0x00000000
        /*0494*/ 	.short	0x010a
        /*0496*/ 	.byte	0x05
	.zero		1


	//   ....[57]....
        /*0498*/ 	.word	0x000026e0
        /*049c*/ 	.word	0x00000000
        /*04a0*/ 	.word	0x00000000
        /*04a4*/ 	.short	0x010a
        /*04a6*/ 	.byte	0xff
	.zero		1


	//   ....[58]....
        /*04a8*/ 	.word	0x00002800
        /*04ac*/ 	.word	0x00000000
        /*04b0*/ 	.word	0x00000120
        /*04b4*/ 	.short	0x010a
        /*04b6*/ 	.byte	0xff
	.zero		1


	//   ....[59]....
        /*04b8*/ 	.word	0x00002860
        /*04bc*/ 	.word	0x00000004
        /*04c0*/ 	.word	0x00000000
        /*04c4*/ 	.short	0x0101
        /*04c6*/ 	.byte	0xff
	.zero		1


	//   ....[60]....
        /*04c8*/ 	.word	0x00002880
        /*04cc*/ 	.word	0x000000ff
        /*04d0*/ 	.word	0x000000d0
        /*04d4*/ 	.short	0x010a
        /*04d6*/ 	.byte	0x05
	.zero		1


	//   ....[61]....
        /*04d8*/ 	.word	0x000029a0
        /*04dc*/ 	.word	0x00000000
        /*04e0*/ 	.word	0x000000c0
        /*04e4*/ 	.short	0x010a
        /*04e6*/ 	.byte	0xff
	.zero		1


	//   ....[62]....
        /*04e8*/ 	.word	0x00002ab0
        /*04ec*/ 	.word	0x00000000
        /*04f0*/ 	.word	0x00000000
        /*04f4*/ 	.short	0x0101
        /*04f6*/ 	.byte	0xff
	.zero		1


	//   ....[63]....
        /*04f8*/ 	.word	0x00002b40
        /*04fc*/ 	.word	0x000000ff
        /*0500*/ 	.word	0x000000d0
        /*0504*/ 	.short	0x0106
        /*0506*/ 	.byte	0x05
	.zero		1


	//   ....[64]....
        /*0508*/ 	.word	0x00002b60
        /*050c*/ 	.word	0x000000ff
        /*0510*/ 	.word	0x000000d0
        /*0514*/ 	.short	0x010a
        /*0516*/ 	.byte	0x05
	.zero		1


	//   ....[65]....
        /*0518*/ 	.word	0x00002bf0
        /*051c*/ 	.word	0x000000ff
        /*0520*/ 	.word	0x000000d0
        /*0524*/ 	.short	0x0106
        /*0526*/ 	.byte	0x04
	.zero		1


	//   ....[66]....
        /*0528*/ 	.word	0x00002c30
        /*052c*/ 	.word	0x00000000
        /*0530*/ 	.word	0x000000d0
        /*0534*/ 	.short	0x010a
        /*0536*/ 	.byte	0xff
	.zero		1


	//   ....[67]....
        /*0538*/ 	.word	0x00003110
        /*053c*/ 	.word	0x00000000
        /*0540*/ 	.word	0x000000c0
        /*0544*/ 	.short	0x010a
        /*0546*/ 	.byte	0xff
	.zero		1


	//   ....[68]....
        /*0548*/ 	.word	0x00003210
        /*054c*/ 	.word	0x00000003
        /*0550*/ 	.word	0x00000000
        /*0554*/ 	.short	0x0101
        /*0556*/ 	.byte	0xff
	.zero		1


	//   ....[69]....
        /*0558*/ 	.word	0x00003220
        /*055c*/ 	.word	0x000000ff
        /*0560*/ 	.word	0x00000000
        /*0564*/ 	.short	0x010a
        /*0566*/ 	.byte	0x04
	.zero		1


	//   ....[70]....
        /*0568*/ 	.word	0x00003240
        /*056c*/ 	.word	0x000000ff
        /*0570*/ 	.word	0x00000100
        /*0574*/ 	.short	0x010a
        /*0576*/ 	.byte	0x09
	.zero		1


	//   ....[71]....
        /*0578*/ 	.word	0x00003380
        /*057c*/ 	.word	0x000000ff
        /*0580*/ 	.word	0x00000000
        /*0584*/ 	.short	0x010a
        /*0586*/ 	.byte	0x07
	.zero		1


	//   ....[72]....
        /*0588*/ 	.word	0x000034b0
        /*058c*/ 	.word	0x000000ff
        /*0590*/ 	.word	0x00000000
        /*0594*/ 	.short	0x010a
        /*0596*/ 	.byte	0x04
	.zero		1


	//   ....[73]....
        /*0598*/ 	.word	0x00003660
        /*059c*/ 	.word	0x000000ff
        /*05a0*/ 	.word	0x00000000
        /*05a4*/ 	.short	0x010a
        /*05a6*/ 	.byte	0x05
	.zero		1


	//   ....[74]....
        /*05a8*/ 	.word	0x000036f0
        /*05ac*/ 	.word	0x000000ff
        /*05b0*/ 	.word	0x00000000
        /*05b4*/ 	.short	0x010a
        /*05b6*/ 	.byte	0x05
	.zero		1


	//   ....[75]....
        /*05b8*/ 	.word	0x00003780
        /*05bc*/ 	.word	0x000000ff
        /*05c0*/ 	.word	0x00000000
        /*05c4*/ 	.short	0x010a
        /*05c6*/ 	.byte	0x05
	.zero		1


	//   ....[76]....
        /*05c8*/ 	.word	0x00003810
        /*05cc*/ 	.word	0x000000ff
        /*05d0*/ 	.word	0x00000000
        /*05d4*/ 	.short	0x010a
        /*05d6*/ 	.byte	0x07
	.zero		1


	//   ....[77]....
        /*05d8*/ 	.word	0x00003c90
        /*05dc*/ 	.word	0x00000000
        /*05e0*/ 	.word	0x000000c0
        /*05e4*/ 	.short	0x010a
        /*05e6*/ 	.byte	0xff
	.zero		1


	//   ....[78]....
        /*05e8*/ 	.word	0x00003d50
        /*05ec*/ 	.word	0x00000000
        /*05f0*/ 	.word	0x00000000
        /*05f4*/ 	.short	0x0101
        /*05f6*/ 	.byte	0xff
	.zero		1


	//   ....[79]....
        /*05f8*/ 	.word	0x00004070
        /*05fc*/ 	.word	0x000000ff
        /*0600*/ 	.word	0x000000b8
        /*0604*/ 	.short	0x010a
        /*0606*/ 	.byte	0x07
	.zero		1


	//   ....[80]....
        /*0608*/ 	.word	0x00004260
        /*060c*/ 	.word	0x000000ff
        /*0610*/ 	.word	0x00000090
        /*0614*/ 	.short	0x010a
        /*0616*/ 	.byte	0x07
	.zero		1


	//   ....[81]....
        /*0618*/ 	.word	0x000043d0
        /*061c*/ 	.word	0x000000ff
        /*0620*/ 	.word	0x00000070
        /*0624*/ 	.short	0x010b
        /*0626*/ 	.byte	0x07
	.zero		1


	//   ....[82]....
        /*0628*/ 	.word	0x000043e0
        /*062c*/ 	.word	0x000000ff
        /*0630*/ 	.word	0x00000000
        /*0634*/ 	.short	0x0101
        /*0636*/ 	.byte	0x08
	.zero		1


	//   ....[83]....
        /*0638*/ 	.word	0x00004400
        /*063c*/ 	.word	0x000000ff
        /*0640*/ 	.word	0x00000098
        /*0644*/ 	.short	0x010a
        /*0646*/ 	.byte	0x07
	.zero		1


	//   ....[84]....
        /*0648*/ 	.word	0x00004560
        /*064c*/ 	.word	0x000000ff
        /*0650*/ 	.word	0x00000078
        /*0654*/ 	.short	0x010b
        /*0656*/ 	.byte	0x07
	.zero		1


	//   ....[85]....
        /*0658*/ 	.word	0x00004570
        /*065c*/ 	.word	0x000000ff
        /*0660*/ 	.word	0x00000000
        /*0664*/ 	.short	0x0101
        /*0666*/ 	.byte	0x08
	.zero		1


	//   ....[86]....
        /*0668*/ 	.word	0x00004580
        /*066c*/ 	.word	0x000000ff
        /*0670*/ 	.word	0x000000a0
        /*0674*/ 	.short	0x010a
        /*0676*/ 	.byte	0x07
	.zero		1


	//   ....[87]....
        /*0678*/ 	.word	0x00004720
        /*067c*/ 	.word	0x000000ff
        /*0680*/ 	.word	0x00000080
        /*0684*/ 	.short	0x010b
        /*0686*/ 	.byte	0x07
	.zero		1


	//   ....[88]....
        /*0688*/ 	.word	0x00004790
        /*068c*/ 	.word	0x000000ff
        /*0690*/ 	.word	0x00000000
        /*0694*/ 	.short	0x0101
        /*0696*/ 	.byte	0x08
	.zero		1


	//   ....[89]....
        /*0698*/ 	.word	0x000047c0
        /*069c*/ 	.word	0x000000ff
        /*06a0*/ 	.word	0x000000a8
        /*06a4*/ 	.short	0x010a
        /*06a6*/ 	.byte	0x07
	.zero		1


	//   ....[90]....
        /*06a8*/ 	.word	0x000049d0
        /*06ac*/ 	.word	0x000000ff
        /*06b0*/ 	.word	0x00000088
        /*06b4*/ 	.short	0x010b
        /*06b6*/ 	.byte	0x07
	.zero		1


	//   ....[91]....
        /*06b8*/ 	.word	0x000049f0
        /*06bc*/ 	.word	0x000000ff
        /*06c0*/ 	.word	0x00000000
        /*06c4*/ 	.short	0x0101
        /*06c6*/ 	.byte	0x0d
	.zero		1


	//   ....[92]....
        /*06c8*/ 	.word	0x00004a20
        /*06cc*/ 	.word	0x000000ff
        /*06d0*/ 	.word	0x00000090
        /*06d4*/ 	.short	0x010a
        /*06d6*/ 	.byte	0x07
	.zero		1


	//   ....[93]....
        /*06d8*/ 	.word	0x00004a40
        /*06dc*/ 	.word	0x000000ff
        /*06e0*/ 	.word	0x00000098
        /*06e4*/ 	.short	0x010a
        /*06e6*/ 	.byte	0x07
	.zero		1


	//   ....[94]....
        /*06e8*/ 	.word	0x00004a60
        /*06ec*/ 	.word	0x000000ff
        /*06f0*/ 	.word	0x000000a0
        /*06f4*/ 	.short	0x010a
        /*06f6*/ 	.byte	0x07
	.zero		1


	//   ....[95]....
        /*06f8*/ 	.word	0x00004aa0
        /*06fc*/ 	.word	0x00000000
        /*0700*/ 	.word	0x000000a8
        /*0704*/ 	.short	0x010a
        /*0706*/ 	.byte	0xff
	.zero		1


	//   ....[96]....
        /*0708*/ 	.word	0x00004df0
        /*070c*/ 	.word	0x00000000
        /*0710*/ 	.word	0x000000c0
        /*0714*/ 	.short	0x010a
        /*0716*/ 	.byte	0xff
	.zero		1


	//   ....[97]....
        /*0718*/ 	.word	0x00004f00
        /*071c*/ 	.word	0x00000000
        /*0720*/ 	.word	0x00000000
        /*0724*/ 	.short	0x0101
        /*0726*/ 	.byte	0xff
	.zero		1


	//   ....[98]....
        /*0728*/ 	.word	0x00005950
        /*072c*/ 	.word	0x00000000
        /*0730*/ 	.word	0x00000070
        /*0734*/ 	.short	0x010a
        /*0736*/ 	.byte	0xff
	.zero		1


	//   ....[99]....
        /*0738*/ 	.word	0x000059c0
        /*073c*/ 	.word	0x0000006c
        /*0740*/ 	.word	0x000000e0
        /*0744*/ 	.short	0x010a
        /*0746*/ 	.byte	0xff
	.zero		1


	//   ....[100]....
        /*0748*/ 	.word	0x00005aa0
        /*074c*/ 	.word	0x00000000
        /*0750*/ 	.word	0x00000070
        /*0754*/ 	.short	0x010a
        /*0756*/ 	.byte	0xff
	.zero		1


	//   ....[101]....
        /*0758*/ 	.word	0x00005bc0
        /*075c*/ 	.word	0x00000000
        /*0760*/ 	.word	0x00000000
        /*0764*/ 	.short	0x0101
        /*0766*/ 	.byte	0xff
	.zero		1


	//   ....[102]....
        /*0768*/ 	.word	0x00005c40
        /*076c*/ 	.word	0x0000006c
        /*0770*/ 	.word	0x000000e0
        /*0774*/ 	.short	0x010a
        /*0776*/ 	.byte	0xff
	.zero		1


	//   ....[103]....
        /*0778*/ 	.word	0x000067c0
        /*077c*/ 	.word	0x00000037
        /*0780*/ 	.word	0x00000070
        /*0784*/ 	.short	0x010a
        /*0786*/ 	.byte	0xff
	.zero		1


	//   ....[104]....
        /*0788*/ 	.word	0x00006870
        /*078c*/ 	.word	0x00000037
        /*0790*/ 	.word	0x00000070
        /*0794*/ 	.short	0x010a
        /*0796*/ 	.byte	0xff
	.zero		1


	//   ....[105]....
        /*0798*/ 	.word	0x00006990
        /*079c*/ 	.word	0x00000000
        /*07a0*/ 	.word	0x00000000
        /*07a4*/ 	.short	0x0101
        /*07a6*/ 	.byte	0xff
	.zero		1


	//   ....[106]....
        /*07a8*/ 	.word	0x00007500
        /*07ac*/ 	.word	0x00000049
        /*07b0*/ 	.word	0x00000070
        /*07b4*/ 	.short	0x010a
        /*07b6*/ 	.byte	0xff
	.zero		1


	//   ....[107]....
        /*07b8*/ 	.word	0x000075b0
        /*07bc*/ 	.word	0x00000049
        /*07c0*/ 	.word	0x00000070
        /*07c4*/ 	.short	0x010a
        /*07c6*/ 	.byte	0xff
	.zero		1


	//   ....[108]....
        /*07c8*/ 	.word	0x000076d0
        /*07cc*/ 	.word	0x00000002
        /*07d0*/ 	.word	0x00000000
        /*07d4*/ 	.short	0x0101
        /*07d6*/ 	.byte	0xff
	.zero		1


	//   ....[109]....
        /*07d8*/ 	.word	0x00008270
        /*07dc*/ 	.word	0x0000004c
        /*07e0*/ 	.word	0x00000070
        /*07e4*/ 	.short	0x010a
        /*07e6*/ 	.byte	0xff
	.zero		1


	//   ....[110]....
        /*07e8*/ 	.word	0x00008320
        /*07ec*/ 	.word	0x0000004c
        /*07f0*/ 	.word	0x00000070
        /*07f4*/ 	.short	0x010a
        /*07f6*/ 	.byte	0xff
	.zero		1


	//   ....[111]....
        /*07f8*/ 	.word	0x00008440
        /*07fc*/ 	.word	0x00000000
        /*0800*/ 	.word	0x00000000
        /*0804*/ 	.short	0x0101
        /*0806*/ 	.byte	0xff
	.zero		1


	//   ....[112]....
        /*0808*/ 	.word	0x000087f0
        /*080c*/ 	.word	0x000000ff
        /*0810*/ 	.word	0x00000000
        /*0814*/ 	.short	0x0101
        /*0816*/ 	.byte	0x05
	.zero		1


	//   ....[113]....
        /*0818*/ 	.word	0x00009130
        /*081c*/ 	.word	0x00000003
        /*0820*/ 	.word	0x00000130
        /*0824*/ 	.short	0x010a
        /*0826*/ 	.byte	0xff
	.zero		1


	//   ....[114]....
        /*0828*/ 	.word	0x00009190
        /*082c*/ 	.word	0x00000002
        /*0830*/ 	.word	0x00000038
        /*0834*/ 	.short	0x010a
        /*0836*/ 	.byte	0xff
	.zero		1


	//   ....[115]....
        /*0838*/ 	.word	0x000091f0
        /*083c*/ 	.word	0x00000002
        /*0840*/ 	.word	0x00000038
        /*0844*/ 	.short	0x010a
        /*0846*/ 	.byte	0xff
	.zero		1


	//   ....[116]....
        /*0848*/ 	.word	0x00009240
        /*084c*/ 	.word	0x00000002
        /*0850*/ 	.word	0x000000c0
        /*0854*/ 	.short	0x010a
        /*0856*/ 	.byte	0xff
	.zero		1


	//   ....[117]....
        /*0858*/ 	.word	0x000092a0
        /*085c*/ 	.word	0x00000000
        /*0860*/ 	.word	0x00000000
        /*0864*/ 	.short	0x010a
        /*0866*/ 	.byte	0xff
	.zero		1


	//   ....[118]....
        /*0868*/ 	.word	0x00009300
        /*086c*/ 	.word	0x00000000
        /*0870*/ 	.word	0x00000000
        /*0874*/ 	.short	0x010a
        /*0876*/ 	.byte	0xff
	.zero		1


	//   ....[119]....
        /*0878*/ 	.word	0x00009360
        /*087c*/ 	.word	0x00000000
        /*0880*/ 	.word	0x00000000
        /*0884*/ 	.short	0x010a
        /*0886*/ 	.byte	0xff
	.zero		1


	//   ....[120]....
        /*0888*/ 	.word	0x000093c0
        /*088c*/ 	.word	0x00000000
        /*0890*/ 	.word	0x00000000
        /*0894*/ 	.short	0x010a
        /*0896*/ 	.byte	0xff
	.zero		1


	//   ....[121]....
        /*0898*/ 	.word	0x00009420
        /*089c*/ 	.word	0x00000000
        /*08a0*/ 	.word	0x00000000
        /*08a4*/ 	.short	0x010a
        /*08a6*/ 	.byte	0xff
	.zero		1


	//   ....[122]....
        /*08a8*/ 	.word	0x00009480
        /*08ac*/ 	.word	0x00000000
        /*08b0*/ 	.word	0x00000000
        /*08b4*/ 	.short	0x010a
        /*08b6*/ 	.byte	0xff
	.zero		1


	//   ....[123]....
        /*08b8*/ 	.word	0x000094d0
        /*08bc*/ 	.word	0x00000000
        /*08c0*/ 	.word	0x00000120
        /*08c4*/ 	.short	0x010a
        /*08c6*/ 	.byte	0xff
	.zero		1


	//   ....[124]....
        /*08c8*/ 	.word	0x00009530
        /*08cc*/ 	.word	0x00000000
        /*08d0*/ 	.word	0x000000d0
        /*08d4*/ 	.short	0x010a
        /*08d6*/ 	.byte	0xff
	.zero		1


	//   ....[125]....
        /*08d8*/ 	.word	0x00009580
        /*08dc*/ 	.word	0x00000000
        /*08e0*/ 	.word	0x000000c0
        /*08e4*/ 	.short	0x010a
        /*08e6*/ 	.byte	0xff
	.zero		1


	//   ....[126]....
        /*08e8*/ 	.word	0x000095e0
        /*08ec*/ 	.word	0x00000000
        /*08f0*/ 	.word	0x000000d0
        /*08f4*/ 	.short	0x010a
        /*08f6*/ 	.byte	0xff
	.zero		1


	//   ....[127]....
        /*08f8*/ 	.word	0x00009630
        /*08fc*/ 	.word	0x00000000
        /*0900*/ 	.word	0x000000c0
        /*0904*/ 	.short	0x010a
        /*0906*/ 	.byte	0xff
	.zero		1


	//   ....[128]....
        /*0908*/ 	.word	0x00009690
        /*090c*/ 	.word	0x00000003
        /*0910*/ 	.word	0x00000100
        /*0914*/ 	.short	0x010a
        /*0916*/ 	.byte	0xff
	.zero		1


	//   ....[129]....
        /*0918*/ 	.word	0x000096f0
        /*091c*/ 	.word	0x00000000
        /*0920*/ 	.word	0x00000000
        /*0924*/ 	.short	0x010a
        /*0926*/ 	.byte	0xff
	.zero		1


	//   ....[130]....
        /*0928*/ 	.word	0x00009750
        /*092c*/ 	.word	0x00000000
        /*0930*/ 	.word	0x00000000
        /*0934*/ 	.short	0x010a
        /*0936*/ 	.byte	0xff
	.zero		1


	//   ....[131]....
        /*0938*/ 	.word	0x000097b0
        /*093c*/ 	.word	0x00000000
        /*0940*/ 	.word	0x00000000
        /*0944*/ 	.short	0x010a
        /*0946*/ 	.byte	0xff
	.zero		1


	//   ....[132]....
        /*0948*/ 	.word	0x00009810
        /*094c*/ 	.word	0x00000000
        /*0950*/ 	.word	0x00000000
        /*0954*/ 	.short	0x010a
        /*0956*/ 	.byte	0xff
	.zero		1


	//   ....[133]....
        /*0958*/ 	.word	0x00009870
        /*095c*/ 	.word	0x00000000
        /*0960*/ 	.word	0x00000000
        /*0964*/ 	.short	0x010a
        /*0966*/ 	.byte	0xff
	.zero		1


	//   ....[134]....
        /*0968*/ 	.word	0x000098c0
        /*096c*/ 	.word	0x00000000
        /*0970*/ 	.word	0x000000c0
        /*0974*/ 	.short	0x010a
        /*0976*/ 	.byte	0xff
	.zero		1


	//   ....[135]....
        /*0978*/ 	.word	0x00009920
        /*097c*/ 	.word	0x00000000
        /*0980*/ 	.word	0x000000b8
        /*0984*/ 	.short	0x010a
        /*0986*/ 	.byte	0xff
	.zero		1


	//   ....[136]....
        /*0988*/ 	.word	0x00009980
        /*098c*/ 	.word	0x00000003
        /*0990*/ 	.word	0x00000090
        /*0994*/ 	.short	0x010a
        /*0996*/ 	.byte	0xff
	.zero		1


	//   ....[137]....
        /*0998*/ 	.word	0x000099e0
        /*099c*/ 	.word	0x00000003
        /*09a0*/ 	.word	0x00000098
        /*09a4*/ 	.short	0x010a
        /*09a6*/ 	.byte	0xff
	.zero		1


	//   ....[138]....
        /*09a8*/ 	.word	0x00009a40
        /*09ac*/ 	.word	0x00000003
        /*09b0*/ 	.word	0x000000a0
        /*09b4*/ 	.short	0x010a
        /*09b6*/ 	.byte	0xff
	.zero		1


	//   ....[139]....
        /*09b8*/ 	.word	0x00009aa0
        /*09bc*/ 	.word	0x00000003
        /*09c0*/ 	.word	0x000000a8
        /*09c4*/ 	.short	0x010a
        /*09c6*/ 	.byte	0xff
	.zero		1


	//   ....[140]....
        /*09c8*/ 	.word	0x00009b00
        /*09cc*/ 	.word	0x00000000
        /*09d0*/ 	.word	0x00000090
        /*09d4*/ 	.short	0x010a
        /*09d6*/ 	.byte	0xff
	.zero		1


	//   ....[141]....
        /*09d8*/ 	.word	0x00009b60
        /*09dc*/ 	.word	0x00000000
        /*09e0*/ 	.word	0x00000098
        /*09e4*/ 	.short	0x010a
        /*09e6*/ 	.byte	0xff
	.zero		1


	//   ....[142]....
        /*09e8*/ 	.word	0x00009bc0
        /*09ec*/ 	.word	0x00000000
        /*09f0*/ 	.word	0x000000a0
        /*09f4*/ 	.short	0x010a
        /*09f6*/ 	.byte	0xff
	.zero		1


	//   ....[143]....
        /*09f8*/ 	.word	0x00009c10
        /*09fc*/ 	.word	0x00000000
        /*0a00*/ 	.word	0x000000c0
        /*0a04*/ 	.short	0x010a
        /*0a06*/ 	.byte	0xff
	.zero		1


	//   ....[144]....
        /*0a08*/ 	.word	0x00009c60
        /*0a0c*/ 	.word	0x00000000
        /*0a10*/ 	.word	0x00000070
        /*0a14*/ 	.short	0x010a
        /*0a16*/ 	.byte	0xff
	.zero		1


	//   ....[145]....
        /*0a18*/ 	.word	0x00009cb0
        /*0a1c*/ 	.word	0x0000006c
        /*0a20*/ 	.word	0x000000e0
        /*0a24*/ 	.short	0x010a
        /*0a26*/ 	.byte	0xff
	.zero		1


	//   ....[146]....
        /*0a28*/ 	.word	0x00009d00
        /*0a2c*/ 	.word	0x00000037
        /*0a30*/ 	.word	0x00000070
        /*0a34*/ 	.short	0x010a
        /*0a36*/ 	.byte	0xff
	.zero		1


	//   ....[147]....
        /*0a38*/ 	.word	0x00009d50
        /*0a3c*/ 	.word	0x00000049
        /*0a40*/ 	.word	0x00000070
        /*0a44*/ 	.short	0x010a
        /*0a46*/ 	.byte	0xff
	.zero		1


	//   ....[148]....
        /*0a48*/ 	.word	0x00009da0
        /*0a4c*/ 	.word	0x0000004c
        /*0a50*/ 	.word	0x00000070
        /*0a54*/ 	.short	0x010a
        /*0a56*/ 	.byte	0xff
	.zero		1


	//----- nvinfo : EIATTR_NUM_MBARRIERS
	.align		4
.L_48:
        /*0a58*/ 	.byte	0x03, 0x38
        /*0a5a*/ 	.short	0x0028


	//----- nvinfo : EIATTR_EXIT_INSTR_OFFSETS
	.align		4
        /*0a5c*/ 	.byte	0x04, 0x1c
        /*0a5e*/ 	.short	(.L_50 - .L_49)


	//   ....[0]....
.L_49:
        /*0a60*/ 	.word	0x00002710


	//   ....[1]....
        /*0a64*/ 	.word	0x00002c00


	//   ....[2]....
        /*0a68*/ 	.word	0x00002c60


	//   ....[3]....
        /*0a6c*/ 	.word	0x00003a70


	//   ....[4]....
        /*0a70*/ 	.word	0x00004ad0


	//   ....[5]....
        /*0a74*/ 	.word	0x00004b10


	//   ....[6]....
        /*0a78*/ 	.word	0x00009120


	//----- nvinfo : EIATTR_MAX_THREADS
	.align		4
.L_50:
        /*0a7c*/ 	.byte	0x04, 0x05
        /*0a7e*/ 	.short	(.L_52 - .L_51)
.L_51:
        /*0a80*/ 	.word	0x00000100
        /*0a84*/ 	.word	0x00000001
        /*0a88*/ 	.word	0x00000001


	//----- nvinfo : EIATTR_CRS_STACK_SIZE
	.align		4
.L_52:
        /*0a8c*/ 	.byte	0x04, 0x1e
        /*0a8e*/ 	.short	(.L_54 - .L_53)
.L_53:
        /*0a90*/ 	.word	0x00000000


	//----- nvinfo : EIATTR_CBANK_PARAM_SIZE
	.align		4
.L_54:
        /*0a94*/ 	.byte	0x03, 0x19
        /*0a96*/ 	.short	0x0800


	//----- nvinfo : EIATTR_PARAM_CBANK
	.align		4
        /*0a98*/ 	.byte	0x04, 0x0a
        /*0a9a*/ 	.short	(.L_56 - .L_55)
	.align		4
.L_55:
        /*0a9c*/ 	.word	index@(.nv.constant0._ZN7cutlass13device_kernelINS_4gemm6kernel13GemmUniversalIN4cute5tupleIJiiiiEEENS1_10collective13CollectiveMmaINS1_35MainloopSm100TmaUmmaWarpSpecializedILi7ELi2ELi4ENS5_IJNS4_1CILi1EEESB_SB_EEEEENS5_IJNSA_ILi64EEENSA_ILi256EEENSA_ILi32EEEEEEaNS5_IJlSB_lEEEaSI_NS4_8TiledMMAINS4_8MMA_AtomIJNS4_15SM100_MMA_S8_SSIaaiLi64ELi256ELNS4_4UMMA5MajorE0ELSN_0ELNSM_8SaturateE0EEEEEENS4_6LayoutISC_NS5_IJNSA_ILi0EEESS_SS_EEEEENS5_IJNS4_10UnderscoreESV_SV_EEEEENS4_13SM90_TMA_LOADENS4_14ComposedLayoutINS4_7SwizzleILi1ELi4ELi3EEENS4_18smem_ptr_flag_bitsILi8EEENSR_INS5_IJNSA_ILi8EEESG_EEENS5_IJSG_SB_EEEEEEEvNS4_8identityESY_S18_vS19_EENS_8epilogue10collective18CollectiveEpilogueINS1B_23Sm100TmaWarpSpecializedILi4ELi2ELi32ELb0ELb0EEEJSH_NS5_IJNSR_ISE_SB_EES1G_EEEaSI_aSI_NS1B_6fusion15FusionCallbacksIS1F_NS1I_17LinearCombinationIaiaiLNS_15FloatRoundStyleE2EEESH_S1H_JEEENS4_5SM1004TMEM4LOAD26SM100_TMEM_LOAD_16dp32b32xESY_NSZ_INS10_ILi2ELi4ELi3EEES13_NSR_INS5_IJS14_SE_EEENS5_IJSE_SB_EEEEEEENS4_39AutoVectorizingCopyWithAssumedAlignmentILi128EEENS4_14SM90_TMA_STOREES1W_S1Y_S1Y_EEEvvEEEEvNT_6ParamsE)
        /*0aa0*/ 	.short	0x0380
        /*0aa2*/ 	.short	0x0800


	//----- nvinfo : EIATTR_SW_WAR
	.align		4
.L_56:
        /*0aa4*/ 	.byte	0x04, 0x36
        /*0aa6*/ 	.short	(.L_58 - .L_57)
.L_57:
        /*0aa8*/ 	.word	0x00000008
.L_58:


//--------------------- .nv.callgraph             --------------------------
	.section	.nv.callgraph,"",@"SHT_CUDA_CALLGRAPH"
	.align	4
	.sectionentsize	8
	.align		4
        /*0000*/ 	.word	0x00000000
	.align		4
        /*0004*/ 	.word	0xffffffff
	.align		4
        /*0008*/ 	.word	index@(_ZN7cutlass13device_kernelINS_4gemm6kernel13GemmUniversalIN4cute5tupleIJiiiiEEENS1_10collective13CollectiveMmaINS1_35MainloopSm100TmaUmmaWarpSpecializedILi7ELi2ELi4ENS5_IJNS4_1CILi1EEESB_SB_EEEEENS5_IJNSA_ILi64EEENSA_ILi256EEENSA_ILi32EEEEEEaNS5_IJlSB_lEEEaSI_NS4_8TiledMMAINS4_8MMA_AtomIJNS4_15SM100_MMA_S8_SSIaaiLi64ELi256ELNS4_4UMMA5MajorE0ELSN_0ELNSM_8SaturateE0EEEEEENS4_6LayoutISC_NS5_IJNSA_ILi0EEESS_SS_EEEEENS5_IJNS4_10UnderscoreESV_SV_EEEEENS4_13SM90_TMA_LOADENS4_14ComposedLayoutINS4_7SwizzleILi1ELi4ELi3EEENS4_18smem_ptr_flag_bitsILi8EEENSR_INS5_IJNSA_ILi8EEESG_EEENS5_IJSG_SB_EEEEEEEvNS4_8identityESY_S18_vS19_EENS_8epilogue10collective18CollectiveEpilogueINS1B_23Sm100TmaWarpSpecializedILi4ELi2ELi32ELb0ELb0EEEJSH_NS5_IJNSR_ISE_SB_EES1G_EEEaSI_aSI_NS1B_6fusion15FusionCallbacksIS1F_NS1I_17LinearCombinationIaiaiLNS_15FloatRoundStyleE2EEESH_S1H_JEEENS4_5SM1004TMEM4LOAD26SM100_TMEM_LOAD_16dp32b32xESY_NSZ_INS10_ILi2ELi4ELi3EEES13_NSR_INS5_IJS14_SE_EEENS5_IJSE_SB_EEEEEEENS4_39AutoVectorizingCopyWithAssumedAlignmentILi128EEENS4_14SM90_TMA_STOREES1W_S1Y_S1Y_EEEvvEEEEvNT_6ParamsE)
	.align		4
        /*000c*/ 	.word	index@(__assertfail)
	.align		4
        /*0010*/ 	.word	0x00000000
	.align		4
        /*0014*/ 	.word	0xfffffffe
	.align		4
        /*0018*/ 	.word	0x00000000
	.align		4
        /*001c*/ 	.word	0xfffffffd
	.align		4
        /*0020*/ 	.word	0x00000000
	.align		4
        /*0024*/ 	.word	0xfffffffc


//--------------------- .nv.constant4             --------------------------
	.section	.nv.constant4,"a",@progbits
	.align	8
	.align		8
.nv.constant4:
        /*0000*/ 	.dword	__assertfail
	.align		8
        /*0008*/ 	.dword	__unnamed_1
	.align		8
        /*0010*/ 	.dword	__unnamed_2
	.align		8
        /*0018*/ 	.dword	__unnamed_3
	.align		8
        /*0020*/ 	.dword	_ZN40_INTERNAL_b92e113d_4_k_cu_23305fef_313444cuda3std3__45__cpo5beginE
	.align		8
        /*0028*/ 	.dword	_ZN40_INTERNAL_b92e113d_4_k_cu_23305fef_313444cuda3std3__45__cpo3endE
	.align		8
        /*0030*/ 	.dword	_ZN40_INTERNAL_b92e113d_4_k_cu_23305fef_313444cuda3std3__45__cpo6cbeginE
	.align		8
        /*0038*/ 	.dword	_ZN40_INTERNAL_b92e113d_4_k_cu_23305fef_313444cuda3std3__45__cpo4cendE
	.align		8
        /*0040*/ 	.dword	_ZN40_INTERNAL_b92e113d_4_k_cu_23305fef_313444cuda3std3__442_GLOBAL__N__b92e113d_4_k_cu_23305fef_313446ignoreE
	.align		8
        /*0048*/ 	.dword	_ZN40_INTERNAL_b92e113d_4_k_cu_23305fef_313444cuda3std3__419piecewise_constructE
	.align		8
        /*0050*/ 	.dword	_ZN40_INTERNAL_b92e113d_4_k_cu_23305fef_313444cuda3std3__48in_placeE
	.align		8
        /*0058*/ 	.dword	_ZN40_INTERNAL_b92e113d_4_k_cu_23305fef_313444cuda3std6ranges3__45__cpo4swapE
	.align		8
        /*0060*/ 	.dword	_ZN40_INTERNAL_b92e113d_4_k_cu_23305fef_313444cuda3std6ranges3__45__cpo9iter_moveE
	.align		8
        /*0068*/ 	.dword	_ZN40_INTERNAL_b92e113d_4_k_cu_23305fef_313444cute7productE
	.align		8
        /*0070*/ 	.dword	_ZN40_INTERNAL_b92e113d_4_k_cu_23305fef_313444cute1_E
	.align		8
        /*0078*/ 	.dword	$str$25
	.align		8
        /*0080*/ 	.dword	$str$26
	.align		8
        /*0088*/ 	.dword	$str$27
	.align		8
        /*0090*/ 	.dword	$str$28


//--------------------- .text._ZN7cutlass13device_kernelINS_4gemm6kernel13GemmUniversalIN4cute5tupleIJiiiiEEENS1_10collective13CollectiveMmaINS1_35MainloopSm100TmaUmmaWarpSpecializedILi7ELi2ELi4ENS5_IJNS4_1CILi1EEESB_SB_EEEEENS5_IJNSA_ILi64EEENSA_ILi256EEENSA_ILi32EEEEEEaNS5_IJlSB_lEEEaSI_NS4_8TiledMMAINS4_8MMA_AtomIJNS4_15SM100_MMA_S8_SSIaaiLi64ELi256ELNS4_4UMMA5MajorE0ELSN_0ELNSM_8SaturateE0EEEEEENS4_6LayoutISC_NS5_IJNSA_ILi0EEESS_SS_EEEEENS5_IJNS4_10UnderscoreESV_SV_EEEEENS4_13SM90_TMA_LOADENS4_14ComposedLayoutINS4_7SwizzleILi1ELi4ELi3EEENS4_18smem_ptr_flag_bitsILi8EEENSR_INS5_IJNSA_ILi8EEESG_EEENS5_IJSG_SB_EEEEEEEvNS4_8identityESY_S18_vS19_EENS_8epilogue10collective18CollectiveEpilogueINS1B_23Sm100TmaWarpSpecializedILi4ELi2ELi32ELb0ELb0EEEJSH_NS5_IJNSR_ISE_SB_EES1G_EEEaSI_aSI_NS1B_6fusion15FusionCallbacksIS1F_NS1I_17LinearCombinationIaiaiLNS_15FloatRoundStyleE2EEESH_S1H_JEEENS4_5SM1004TMEM4LOAD26SM100_TMEM_LOAD_16dp32b32xESY_NSZ_INS10_ILi2ELi4ELi3EEES13_NSR_INS5_IJS14_SE_EEENS5_IJSE_SB_EEEEEEENS4_39AutoVectorizingCopyWithAssumedAlignmentILi128EEENS4_14SM90_TMA_STOREES1W_S1Y_S1Y_EEEvvEEEEvNT_6ParamsE --------------------------
	.section	.text._ZN7cutlass13device_kernelINS_4gemm6kernel13GemmUniversalIN4cute5tupleIJiiiiEEENS1_10collective13CollectiveMmaINS1_35MainloopSm100TmaUmmaWarpSpecializedILi7ELi2ELi4ENS5_IJNS4_1CILi1EEESB_SB_EEEEENS5_IJNSA_ILi64EEENSA_ILi256EEENSA_ILi32EEEEEEaNS5_IJlSB_lEEEaSI_NS4_8TiledMMAINS4_8MMA_AtomIJNS4_15SM100_MMA_S8_SSIaaiLi64ELi256ELNS4_4UMMA5MajorE0ELSN_0ELNSM_8SaturateE0EEEEEENS4_6LayoutISC_NS5_IJNSA_ILi0EEESS_SS_EEEEENS5_IJNS4_10UnderscoreESV_SV_EEEEENS4_13SM90_TMA_LOADENS4_14ComposedLayoutINS4_7SwizzleILi1ELi4ELi3EEENS4_18smem_ptr_flag_bitsILi8EEENSR_INS5_IJNSA_ILi8EEESG_EEENS5_IJSG_SB_EEEEEEEvNS4_8identityESY_S18_vS19_EENS_8epilogue10collective18CollectiveEpilogueINS1B_23Sm100TmaWarpSpecializedILi4ELi2ELi32ELb0ELb0EEEJSH_NS5_IJNSR_ISE_SB_EES1G_EEEaSI_aSI_NS1B_6fusion15FusionCallbacksIS1F_NS1I_17LinearCombinationIaiaiLNS_15FloatRoundStyleE2EEESH_S1H_JEEENS4_5SM1004TMEM4LOAD26SM100_TMEM_LOAD_16dp32b32xESY_NSZ_INS10_ILi2ELi4ELi3EEES13_NSR_INS5_IJS14_SE_EEENS5_IJSE_SB_EEEEEEENS4_39AutoVectorizingCopyWithAssumedAlignmentILi128EEENS4_14SM90_TMA_STOREES1W_S1Y_S1Y_EEEvvEEEEvNT_6ParamsE,"ax",@progbits
	.align	128
.text._ZN7cutlass13device_kernelINS_4gemm6kernel13GemmUniversalIN4cute5tupleIJiiiiEEENS1_10collective13CollectiveMmaINS1_35MainloopSm100TmaUmmaWarpSpecializedILi7ELi2ELi4ENS5_IJNS4_1CILi1EEESB_SB_EEEEENS5_IJNSA_ILi64EEENSA_ILi256EEENSA_ILi32EEEEEEaNS5_IJlSB_lEEEaSI_NS4_8TiledMMAINS4_8MMA_AtomIJNS4_15SM100_MMA_S8_SSIaaiLi64ELi256ELNS4_4UMMA5MajorE0ELSN_0ELNSM_8SaturateE0EEEEEENS4_6LayoutISC_NS5_IJNSA_ILi0EEESS_SS_EEEEENS5_IJNS4_10UnderscoreESV_SV_EEEEENS4_13SM90_TMA_LOADENS4_14ComposedLayoutINS4_7SwizzleILi1ELi4ELi3EEENS4_18smem_ptr_flag_bitsILi8EEENSR_INS5_IJNSA_ILi8EEESG_EEENS5_IJSG_SB_EEEEEEEvNS4_8identityESY_S18_vS19_EENS_8epilogue10collective18CollectiveEpilogueINS1B_23Sm100TmaWarpSpecializedILi4ELi2ELi32ELb0ELb0EEEJSH_NS5_IJNSR_ISE_SB_EES1G_EEEaSI_aSI_NS1B_6fusion15FusionCallbacksIS1F_NS1I_17LinearCombinationIaiaiLNS_15FloatRoundStyleE2EEESH_S1H_JEEENS4_5SM1004TMEM4LOAD26SM100_TMEM_LOAD_16dp32b32xESY_NSZ_INS10_ILi2ELi4ELi3EEES13_NSR_INS5_IJS14_SE_EEENS5_IJSE_SB_EEEEEEENS4_39AutoVectorizingCopyWithAssumedAlignmentILi128EEENS4_14SM90_TMA_STOREES1W_S1Y_S1Y_EEEvvEEEEvNT_6ParamsE:
        .type           _ZN7cutlass13device_kernelINS_4gemm6kernel13GemmUniversalIN4cute5tupleIJiiiiEEENS1_10collective13CollectiveMmaINS1_35MainloopSm100TmaUmmaWarpSpecializedILi7ELi2ELi4ENS5_IJNS4_1CILi1EEESB_SB_EEEEENS5_IJNSA_ILi64EEENSA_ILi256EEENSA_ILi32EEEEEEaNS5_IJlSB_lEEEaSI_NS4_8TiledMMAINS4_8MMA_AtomIJNS4_15SM100_MMA_S8_SSIaaiLi64ELi256ELNS4_4UMMA5MajorE0ELSN_0ELNSM_8SaturateE0EEEEEENS4_6LayoutISC_NS5_IJNSA_ILi0EEESS_SS_EEEEENS5_IJNS4_10UnderscoreESV_SV_EEEEENS4_13SM90_TMA_LOADENS4_14ComposedLayoutINS4_7SwizzleILi1ELi4ELi3EEENS4_18smem_ptr_flag_bitsILi8EEENSR_INS5_IJNSA_ILi8EEESG_EEENS5_IJSG_SB_EEEEEEEvNS4_8identityESY_S18_vS19_EENS_8epilogue10collective18CollectiveEpilogueINS1B_23Sm100TmaWarpSpecializedILi4ELi2ELi32ELb0ELb0EEEJSH_NS5_IJNSR_ISE_SB_EES1G_EEEaSI_aSI_NS1B_6fusion15FusionCallbacksIS1F_NS1I_17LinearCombinationIaiaiLNS_15FloatRoundStyleE2EEESH_S1H_JEEENS4_5SM1004TMEM4LOAD26SM100_TMEM_LOAD_16dp32b32xESY_NSZ_INS10_ILi2ELi4ELi3EEES13_NSR_INS5_IJS14_SE_EEENS5_IJSE_SB_EEEEEEENS4_39AutoVectorizingCopyWithAssumedAlignmentILi128EEENS4_14SM90_TMA_STOREES1W_S1Y_S1Y_EEEvvEEEEvNT_6ParamsE,@function
        .size           _ZN7cutlass13device_kernelINS_4gemm6kernel13GemmUniversalIN4cute5tupleIJiiiiEEENS1_10collective13CollectiveMmaINS1_35MainloopSm100TmaUmmaWarpSpecializedILi7ELi2ELi4ENS5_IJNS4_1CILi1EEESB_SB_EEEEENS5_IJNSA_ILi64EEENSA_ILi256EEENSA_ILi32EEEEEEaNS5_IJlSB_lEEEaSI_NS4_8TiledMMAINS4_8MMA_AtomIJNS4_15SM100_MMA_S8_SSIaaiLi64ELi256ELNS4_4UMMA5MajorE0ELSN_0ELNSM_8SaturateE0EEEEEENS4_6LayoutISC_NS5_IJNSA_ILi0EEESS_SS_EEEEENS5_IJNS4_10UnderscoreESV_SV_EEEEENS4_13SM90_TMA_LOADENS4_14ComposedLayoutINS4_7SwizzleILi1ELi4ELi3EEENS4_18smem_ptr_flag_bitsILi8EEENSR_INS5_IJNSA_ILi8EEESG_EEENS5_IJSG_SB_EEEEEEEvNS4_8identityESY_S18_vS19_EENS_8epilogue10collective18CollectiveEpilogueINS1B_23Sm100TmaWarpSpecializedILi4ELi2ELi32ELb0ELb0EEEJSH_NS5_IJNSR_ISE_SB_EES1G_EEEaSI_aSI_NS1B_6fusion15FusionCallbacksIS1F_NS1I_17LinearCombinationIaiaiLNS_15FloatRoundStyleE2EEESH_S1H_JEEENS4_5SM1004TMEM4LOAD26SM100_TMEM_LOAD_16dp32b32xESY_NSZ_INS10_ILi2ELi4ELi3EEES13_NSR_INS5_IJS14_SE_EEENS5_IJSE_SB_EEEEEEENS4_39AutoVectorizingCopyWithAssumedAlignmentILi128EEENS4_14SM90_TMA_STOREES1W_S1Y_S1Y_EEEvvEEEEvNT_6ParamsE,(.L_x_179 - _ZN7cutlass13device_kernelINS_4gemm6kernel13GemmUniversalIN4cute5tupleIJiiiiEEENS1_10collective13CollectiveMmaINS1_35MainloopSm100TmaUmmaWarpSpecializedILi7ELi2ELi4ENS5_IJNS4_1CILi1EEESB_SB_EEEEENS5_IJNSA_ILi64EEENSA_ILi256EEENSA_ILi32EEEEEEaNS5_IJlSB_lEEEaSI_NS4_8TiledMMAINS4_8MMA_AtomIJNS4_15SM100_MMA_S8_SSIaaiLi64ELi256ELNS4_4UMMA5MajorE0ELSN_0ELNSM_8SaturateE0EEEEEENS4_6LayoutISC_NS5_IJNSA_ILi0EEESS_SS_EEEEENS5_IJNS4_10UnderscoreESV_SV_EEEEENS4_13SM90_TMA_LOADENS4_14ComposedLayoutINS4_7SwizzleILi1ELi4ELi3EEENS4_18smem_ptr_flag_bitsILi8EEENSR_INS5_IJNSA_ILi8EEESG_EEENS5_IJSG_SB_EEEEEEEvNS4_8identityESY_S18_vS19_EENS_8epilogue10collective18CollectiveEpilogueINS1B_23Sm100TmaWarpSpecializedILi4ELi2ELi32ELb0ELb0EEEJSH_NS5_IJNSR_ISE_SB_EES1G_EEEaSI_aSI_NS1B_6fusion15FusionCallbacksIS1F_NS1I_17LinearCombinationIaiaiLNS_15FloatRoundStyleE2EEESH_S1H_JEEENS4_5SM1004TMEM4LOAD26SM100_TMEM_LOAD_16dp32b32xESY_NSZ_INS10_ILi2ELi4ELi3EEES13_NSR_INS5_IJS14_SE_EEENS5_IJSE_SB_EEEEEEENS4_39AutoVectorizingCopyWithAssumedAlignmentILi128EEENS4_14SM90_TMA_STOREES1W_S1Y_S1Y_EEEvvEEEEvNT_6ParamsE)
        .other          _ZN7cutlass13device_kernelINS_4gemm6kernel13GemmUniversalIN4cute5tupleIJiiiiEEENS1_10collective13CollectiveMmaINS1_35MainloopSm100TmaUmmaWarpSpecializedILi7ELi2ELi4ENS5_IJNS4_1CILi1EEESB_SB_EEEEENS5_IJNSA_ILi64EEENSA_ILi256EEENSA_ILi32EEEEEEaNS5_IJlSB_lEEEaSI_NS4_8TiledMMAINS4_8MMA_AtomIJNS4_15SM100_MMA_S8_SSIaaiLi64ELi256ELNS4_4UMMA5MajorE0ELSN_0ELNSM_8SaturateE0EEEEEENS4_6LayoutISC_NS5_IJNSA_ILi0EEESS_SS_EEEEENS5_IJNS4_10UnderscoreESV_SV_EEEEENS4_13SM90_TMA_LOADENS4_14ComposedLayoutINS4_7SwizzleILi1ELi4ELi3EEENS4_18smem_ptr_flag_bitsILi8EEENSR_INS5_IJNSA_ILi8EEESG_EEENS5_IJSG_SB_EEEEEEEvNS4_8identityESY_S18_vS19_EENS_8epilogue10collective18CollectiveEpilogueINS1B_23Sm100TmaWarpSpecializedILi4ELi2ELi32ELb0ELb0EEEJSH_NS5_IJNSR_ISE_SB_EES1G_EEEaSI_aSI_NS1B_6fusion15FusionCallbacksIS1F_NS1I_17LinearCombinationIaiaiLNS_15FloatRoundStyleE2EEESH_S1H_JEEENS4_5SM1004TMEM4LOAD26SM100_TMEM_LOAD_16dp32b32xESY_NSZ_INS10_ILi2ELi4ELi3EEES13_NSR_INS5_IJS14_SE_EEENS5_IJSE_SB_EEEEEEENS4_39AutoVectorizingCopyWithAssumedAlignmentILi128EEENS4_14SM90_TMA_STOREES1W_S1Y_S1Y_EEEvvEEEEvNT_6ParamsE,@"STO_CUDA_ENTRY STV_DEFAULT"
_ZN7cutlass13device_kernelINS_4gemm6kernel13GemmUniversalIN4cute5tupleIJiiiiEEENS1_10collective13CollectiveMmaINS1_35MainloopSm100TmaUmmaWarpSpecializedILi7ELi2ELi4ENS5_IJNS4_1CILi1EEESB_SB_EEEEENS5_IJNSA_ILi64EEENSA_ILi256EEENSA_ILi32EEEEEEaNS5_IJlSB_lEEEaSI_NS4_8TiledMMAINS4_8MMA_AtomIJNS4_15SM100_MMA_S8_SSIaaiLi64ELi256ELNS4_4UMMA5MajorE0ELSN_0ELNSM_8SaturateE0EEEEEENS4_6LayoutISC_NS5_IJNSA_ILi0EEESS_SS_EEEEENS5_IJNS4_10UnderscoreESV_SV_EEEEENS4_13SM90_TMA_LOADENS4_14ComposedLayoutINS4_7SwizzleILi1ELi4ELi3EEENS4_18smem_ptr_flag_bitsILi8EEENSR_INS5_IJNSA_ILi8EEESG_EEENS5_IJSG_SB_EEEEEEEvNS4_8identityESY_S18_vS19_EENS_8epilogue10collective18CollectiveEpilogueINS1B_23Sm100TmaWarpSpecializedILi4ELi2ELi32ELb0ELb0EEEJSH_NS5_IJNSR_ISE_SB_EES1G_EEEaSI_aSI_NS1B_6fusion15FusionCallbacksIS1F_NS1I_17LinearCombinationIaiaiLNS_15FloatRoundStyleE2EEESH_S1H_JEEENS4_5SM1004TMEM4LOAD26SM100_TMEM_LOAD_16dp32b32xESY_NSZ_INS10_ILi2ELi4ELi3EEES13_NSR_INS5_IJS14_SE_EEENS5_IJSE_SB_EEEEEEENS4_39AutoVectorizingCopyWithAssumedAlignmentILi128EEENS4_14SM90_TMA_STOREES1W_S1Y_S1Y_EEEvvEEEEvNT_6ParamsE:
[----:B------:R-:W1:Y:S01]  /*0000*/  LDC R1, c[0x0][0x37c] ;  /* 0x0000df00ff017b82 */ /* 0x000e620000000800 */
[----:B------:R-:W2:Y:S01]  /*0010*/  S2R R103, SR_TID.X ;  /* 0x0000000000677919 */ /* 0x000ea20000002100 */
[----:B------:R-:W3:Y:S01]  /*0020*/  LDCU.64 UR4, c[0x0][0x890] ;  /* 0x00011200ff0477ac */ /* 0x000ee20008000a00 */
[----:B------:R-:W-:Y:S02]  /*0030*/  PRMT R91, RZ, 0x7610, R91 ;  /* 0x00007610ff5b7816 */ /* 0x000fe4000000005b */
[----:B------:R-:W-:Y:S01]  /*0040*/  ELECT P5, URZ, PT ;  /* 0x0000000000ff782f */ /* 0x000fe200038a0000 */
[----:B------:R-:W4:Y:S01]  /*0050*/  LDCU.64 UR46, c[0x0][0x358] ;  /* 0x00006b00ff2e77ac */ /* 0x000f220008000a00 */
[----:B---3--:R-:W-:-:S04]  /*0060*/  UISETP.NE.U32.AND UP0, UPT, UR4, URZ, UPT ;  /* 0x000000ff0400728c */ /* 0x008fc8000bf05070 */
[----:B------:R-:W-:Y:S01]  /*0070*/  UISETP.NE.AND.EX UP0, UPT, UR5, URZ, UPT, UP0 ;  /* 0x000000ff0500728c */ /* 0x000fe2000bf05300 */
[----:B--2---:R-:W-:-:S05]  /*0080*/  SHF.R.U32.HI R96, RZ, 0x5, R103 ;  /* 0x00000005ff607819 */ /* 0x004fca0000011667 */
[----:B------:R-:W2:Y:S02]  /*0090*/  SHFL.IDX PT, R0, R96, RZ, 0x1f ;  /* 0x00001fff60007589 */ /* 0x000ea400000e0000 */
[----:B--2---:R-:W-:Y:S01]  /*00a0*/  R2UR UR8, R0 ;  /* 0x00000000000872ca */ /* 0x004fe200000e0000 */
[----:B-1--4-:R-:W-:-:S14]  /*00b0*/  BRA.U UP0, `(.L_x_0) ;  /* 0x00000001002c7547 */ /* 0x012fdc000b800000 */
[----:B------:R-:W1:Y:S02]  /*00c0*/  LDCU.64 UR6, c[0x0][0x888] ;  /* 0x00011100ff0677ac */ /* 0x000e640008000a00 */
[----:B-1----:R-:W-:-:S04]  /*00d0*/  UISETP.NE.U32.AND UP0, UPT, UR6, URZ, UPT ;  /* 0x000000ff0600728c */ /* 0x002fc8000bf05070 */
[----:B------:R-:W-:-:S09]  /*00e0*/  UISETP.NE.AND.EX UP0, UPT, UR7, URZ, UPT, UP0 ;  /* 0x000000ff0700728c */ /* 0x000fd2000bf05300 */
[----:B------:R-:W-:Y:S05]  /*00f0*/  BRA.U !UP0, `(.L_x_1) ;  /* 0x0000000108107547 */ /* 0x000fea000b800000 */
[----:B------:R-:W1:Y:S02]  /*0100*/  LDC.64 R50, c[0x0][0x888] ;  /* 0x00022200ff327b82 */ /* 0x000e640000000a00 */
[----:B-1----:R1:W5:Y:S01]  /*0110*/  LDG.E R50, desc[UR46][R50.64] ;  /* 0x0000002e32327981 */ /* 0x002362000c1e1900 */
[----:B------:R-:W-:Y:S01]  /*0120*/  HFMA2 R91, -RZ, RZ, 0, 5.9604644775390625e-08 ;  /* 0x00000001ff5b7431 */ /* 0x000fe200000001ff */
[----:B------:R-:W-:Y:S05]  /*0130*/  BRA `(.L_x_0) ;  /* 0x00000000000c7947 */ /* 0x000fea0003800000 */
.L_x_1:
[----:B------:R-:W1:Y:S01]  /*0140*/  LDCU UR6, c[0x0][0x880] ;  /* 0x00011000ff0677ac */ /* 0x000e620008000800 */
[----:B------:R-:W-:Y:S01]  /*0150*/  HFMA2 R91, -RZ, RZ, 0, 5.9604644775390625e-08 ;  /* 0x00000001ff5b7431 */ /* 0x000fe200000001ff */
[----:B-1----:R-:W-:-:S07]  /*0160*/  MOV R50, UR6 ;  /* 0x0000000600327c02 */ /* 0x002fce0008000f00 */
.L_x_0:
[----:B------:R-:W2:Y:S02]  /*0170*/  LDCU.64 UR6, c[0x0][0x8b0] ;  /* 0x00011600ff0677ac */ /* 0x000ea40008000a00 */
[----:B--2---:R-:W-:-:S04]  /*0180*/  UISETP.NE.U32.AND UP0, UPT, UR6, URZ, UPT ;  /* 0x000000ff0600728c */ /* 0x004fc8000bf05070 */
[----:B------:R-:W-:-:S09]  /*0190*/  UISETP.NE.AND.EX UP0, UPT, UR7, URZ, UPT, UP0 ;  /* 0x000000ff0700728c */ /* 0x000fd2000bf05300 */
[----:B------:R-:W-:Y:S05]  /*01a0*/  BRA.U UP0, `(.L_x_2) ;  /* 0x0000000100247547 */ /* 0x000fea000b800000 */
[----:B------:R-:W2:Y:S02]  /*01b0*/  LDCU.64 UR6, c[0x0][0x8a8] ;  /* 0x00011500ff0677ac */ /* 0x000ea40008000a00 */
[----:B--2---:R-:W-:-:S04]  /*01c0*/  UISETP.NE.U32.AND UP0, UPT, UR6, URZ, UPT ;  /* 0x000000ff0600728c */ /* 0x004fc8000bf05070 */
[----:B------:R-:W-:-:S09]  /*01d0*/  UISETP.NE.AND.EX UP0, UPT, UR7, URZ, UPT, UP0 ;  /* 0x000000ff0700728c */ /* 0x000fd2000bf05300 */
[----:B------:R-:W-:Y:S05]  /*01e0*/  BRA.U !UP0, `(.L_x_3) ;  /* 0x00000001080c7547 */ /* 0x000fea000b800000 */
[----:B------:R-:W2:Y:S02]  /*01f0*/  LDC.64 R2, c[0x0][0x8a8] ;  /* 0x00022a00ff027b82 */ /* 0x000ea40000000a00 */
[----:B--2---:R2:W5:Y:S01]  /*0200*/  LDG.E R47, desc[UR46][R2.64] ;  /* 0x0000002e022f7981 */ /* 0x004562000c1e1900 */
[----:B------:R-:W-:Y:S05]  /*0210*/  BRA `(.L_x_2) ;  /* 0x0000000000087947 */ /* 0x000fea0003800000 */
.L_x_3:
[----:B------:R-:W2:Y:S02]  /*0220*/  LDCU UR6, c[0x0][0x8a0] ;  /* 0x00011400ff0677ac */ /* 0x000ea40008000800 */
[----:B--2---:R-:W-:Y:S02]  /*0230*/  MOV R47, UR6 ;  /* 0x00000006002f7c02 */ /* 0x004fe40008000f00 */
.L_x_2:
[----:B------:R-:W-:Y:S01]  /*0240*/  IMAD.U32 R0, RZ, RZ, UR8 ;  /* 0x00000008ff007e24 */ /* 0x000fe2000f8e00ff */
[----:B------:R-:W-:Y:S04]  /*0250*/  BSSY.RECONVERGENT B0, `(.L_x_4) ;  /* 0x000000c000007945 */ /* 0x000fe80003800200 */
[C---:B------:R-:W-:Y:S02]  /*0260*/  ISETP.NE.OR P1, PT, R0.reuse, 0x1, !P5 ;  /* 0x000000010000780c */ /* 0x040fe40006f25670 */
[----:B------:R-:W-:-:S11]  /*0270*/  ISETP.NE.OR P0, PT, R0, 0x3, !P5 ;  /* 0x000000030000780c */ /* 0x000fd60006f05670 */
[----:B------:R-:W-:Y:S05]  /*0280*/  @P1 BRA `(.L_x_5) ;  /* 0x0000000000201947 */ /* 0x000fea0003800000 */
[----:B------:R-:W3:Y:S02]  /*0290*/  LDCU.64 UR6, c[0x0][0x348] ;  /* 0x00006900ff0677ac */ /* 0x000ee40008000a00 */
[----:B---3--:R-:W-:Y:S02]  /*02a0*/  UIADD3 UR10, UP1, UPT, UR6, 0x80, URZ ;  /* 0x00000080060a7890 */ /* 0x008fe4000ff3e0ff */
[----:B------:R-:W-:Y:S02]  /*02b0*/  UIADD3 UR6, UP0, UPT, UR6, 0x180, URZ ;  /* 0x0000018006067890 */ /* 0x000fe4000ff1e0ff */
[----:B------:R-:W-:Y:S02]  /*02c0*/  UIADD3.X UR11, UPT, UPT, URZ, UR7, URZ, UP1, !UPT ;  /* 0x00000007ff0b7290 */ /* 0x000fe40008ffe4ff */
[----:B------:R-:W-:-:S07]  /*02d0*/  UIADD3.X UR7, UPT, UPT, URZ, UR7, URZ, UP0, !UPT ;  /* 0x00000007ff077290 */ /* 0x000fce00087fe4ff */
[----:B------:R3:W-:Y:S02]  /*02e0*/  UTMACCTL.PF [UR10] ;  /* 0x000000000a0079b9 */ /* 0x0007e40008040000 */
[----:B------:R3:W-:Y:S02]  /*02f0*/  UTMACCTL.PF [UR6] ;  /* 0x00000000060079b9 */ /* 0x0007e40008040000 */
[----:B---3--:R-:W-:Y:S01]  /*0300*/  NOP ;  /* 0x0000000000007918 */ /* 0x008fe20000000000 */
.L_x_5:
[----:B------:R-:W-:Y:S05]  /*0310*/  BSYNC.RECONVERGENT B0 ;  /* 0x0000000000007941 */ /* 0x000fea0003800200 */
.L_x_4:
[----:B------:R-:W-:Y:S04]  /*0320*/  BSSY.RECONVERGENT B0, `(.L_x_6) ;  /* 0x000000a000007945 */ /* 0x000fe80003800200 */
        /* <DEDUP_REMOVED lines=9> */
.L_x_7:
[----:B------:R-:W-:Y:S05]  /*03c0*/  BSYNC.RECONVERGENT B0 ;  /* 0x0000000000007941 */ /* 0x000fea0003800200 */
.L_x_6:
[----:B------:R-:W3:Y:S01]  /*03d0*/  LDCU.64 UR6, c[0x0][0x888] ;  /* 0x00011100ff0677ac */ /* 0x000ee20008000a00 */
[----:B------:R-:W-:Y:S02]  /*03e0*/  UISETP.EQ.U32.AND UP1, UPT, UR4, URZ, UPT ;  /* 0x000000ff0400728c */ /* 0x000fe4000bf22070 */
[----:B------:R-:W-:Y:S02]  /*03f0*/  UPLOP3.LUT UP2, UPT, UPT, UPT, UPT, 0x80, 0x8 ;  /* 0x000000000008789c */ /* 0x000fe40003f4f070 */
[----:B---3--:R-:W-:-:S04]  /*0400*/  UISETP.NE.U32.AND UP0, UPT, UR6, URZ, UPT ;  /* 0x000000ff0600728c */ /* 0x008fc8000bf05070 */
[----:B------:R-:W-:-:S04]  /*0410*/  UISETP.NE.AND.EX UP0, UPT, UR7, URZ, UPT, UP0 ;  /* 0x000000ff0700728c */ /* 0x000fc8000bf05300 */
[----:B------:R-:W-:-:S04]  /*0420*/  UISETP.EQ.OR.EX UP3, UPT, UR5, URZ, !UP0, UP1 ;  /* 0x000000ff0500728c */ /* 0x000fc8000c762710 */
[----:B------:R-:W-:-:S05]  /*0430*/  UP2UR UR50, UPR, URZ, 0x8 ;  /* 0x00000008ff327883 */ /* 0x000fca0008000000 */
[----:B------:R-:W-:Y:S07]  /*0440*/  BRA.U !UP3, `(.L_x_8) ;  /* 0x000000010b207547 */ /* 0x000fee000b800000 */
[----:B-----5:R-:W-:Y:S01]  /*0450*/  R2UR UR6, R50 ;  /* 0x00000000320672ca */ /* 0x020fe200000e0000 */
[----:B------:R-:W-:Y:S02]  /*0460*/  UISETP.NE.U32.AND UP2, UPT, UR4, URZ, UPT ;  /* 0x000000ff0400728c */ /* 0x000fe4000bf45070 */
[----:B------:R-:W-:Y:S02]  /*0470*/  USEL UR4, URZ, 0xffffffff, UP0 ;  /* 0xffffffffff047887 */ /* 0x000fe40008000000 */
[----:B------:R-:W-:-:S08]  /*0480*/  UISETP.NE.AND.EX UP2, UPT, UR5, URZ, UPT, UP2 ;  /* 0x000000ff0500728c */ /* 0x000fd0000bf45320 */
[----:B------:R-:W-:-:S04]  /*0490*/  UISETP.NE.AND UP1, UPT, UR6, URZ, UPT ;  /* 0x000000ff0600728c */ /* 0x000fc8000bf25270 */
[----:B------:R-:W-:-:S04]  /*04a0*/  @!UP2 USEL UR4, URZ, 0xffffffff, UP1 ;  /* 0xffffffffff04a887 */ /* 0x000fc80008800000 */
[----:B------:R-:W-:-:S04]  /*04b0*/  ULOP3.LUT UR4, UR4, 0x1, URZ, 0xc0, !UPT ;  /* 0x0000000104047892 */ /* 0x000fc8000f8ec0ff */
[----:B------:R-:W-:-:S11]  /*04c0*/  UISETP.NE.U32.AND UP2, UPT, UR4, 0x1, UPT ;  /* 0x000000010400788c */ /* 0x000fd6000bf45070 */
.L_x_8:
[----:B--2---:R-:W2:Y:S01]  /*04d0*/  SHFL.IDX PT, R2, R96, RZ, 0x1f ;  /* 0x00001fff60027589 */ /* 0x004ea200000e0000 */
[----:B------:R-:W-:-:S04]  /*04e0*/  UISETP.NE.AND UP1, UPT, UR8, 0x2, UPT ;  /* 0x000000020800788c */ /* 0x000fc8000bf25270 */
[----:B------:R-:W-:Y:S01]  /*04f0*/  USEL UR6, URZ, 0x1, UP1 ;  /* 0x00000001ff067887 */ /* 0x000fe20008800000 */
[----:B--2---:R-:W-:-:S13]  /*0500*/  ISETP.NE.AND P0, PT, R2, RZ, PT ;  /* 0x000000ff0200720c */ /* 0x004fda0003f05270 */
[----:B------:R-:W-:Y:S05]  /*0510*/  @P0 BRA `(.L_x_9) ;  /* 0x0000000000600947 */ /* 0x000fea0003800000 */
[----:B------:R-:W2:Y:S01]  /*0520*/  S2UR UR5, SR_CgaCtaId ;  /* 0x00000000000579c3 */ /* 0x000ea20000008800 */
[----:B------:R-:W-:Y:S01]  /*0530*/  UMOV UR7, 0x400 ;  /* 0x0000040000077882 */ /* 0x000fe20000000000 */
[----:B------:R-:W-:Y:S01]  /*0540*/  UMOV UR4, 0x1 ;  /* 0x0000000100047882 */ /* 0x000fe20000000000 */
[----:B------:R-:W-:Y:S01]  /*0550*/  ELECT P0, URZ, PT ;  /* 0x0000000000ff782f */ /* 0x000fe20003800000 */
[----:B------:R-:W-:-:S04]  /*0560*/  UIADD3 UR10, UPT, UPT, -UR4, 0x100000, URZ ;  /* 0x00100000040a7890 */ /* 0x000fc8000fffe1ff */
[----:B------:R-:W-:Y:S02]  /*0570*/  USHF.L.U32 UR11, UR10, 0xb, URZ ;  /* 0x0000000b0a0b7899 */ /* 0x000fe400080006ff */
[----:B------:R-:W-:Y:S02]  /*0580*/  USHF.L.U32 UR10, UR10, 0x1, URZ ;  /* 0x000000010a0a7899 */ /* 0x000fe400080006ff */
[----:B--2---:R-:W-:Y:S01]  /*0590*/  ULEA UR5, UR5, UR7, 0x18 ;  /* 0x0000000705057291 */ /* 0x004fe2000f8ec0ff */
[----:B------:R-:W2:Y:S11]  /*05a0*/  FENCE.VIEW.ASYNC.S ;  /* 0x00000000000073c6 */ /* 0x000eb60000000000 */
[----:B--2---:R2:W3:Y:S01]  /*05b0*/  SYNCS.EXCH.64 URZ, [UR5], UR10 ;  /* 0x0000000a05ff75b2 */ /* 0x0044e20008000100 */
[----:B------:R2:W4:Y:S01]  /*05c0*/  SYNCS.EXCH.64 URZ, [UR5+0x38], UR10 ;  /* 0x0000380a05ff75b2 */ /* 0x0005220008000100 */
[----:B------:R2:W1:Y:S01]  /*05d0*/  SYNCS.EXCH.64 URZ, [UR5+0x8], UR10 ;  /* 0x0000080a05ff75b2 */ /* 0x0004620008000100 */
        /* <DEDUP_REMOVED lines=10> */
[----:B------:R2:W1:Y:S02]  /*0680*/  SYNCS.EXCH.64 URZ, [UR5+0x68], UR10 ;  /* 0x0000680a05ff75b2 */ /* 0x0004640008000100 */
[----:B--2---:R-:W-:Y:S01]  /*0690*/  NOP ;  /* 0x0000000000007918 */ /* 0x004fe20000000000 */
.L_x_9:
[----:B------:R-:W2:Y:S01]  /*06a0*/  SHFL.IDX PT, R2, R96, RZ, 0x1f ;  /* 0x00001fff60027589 */ /* 0x000ea200000e0000 */
[----:B------:R-:W-:Y:S01]  /*06b0*/  NOP ;  /* 0x0000000000007918 */ /* 0x000fe20000000000 */
[----:B--2---:R-:W-:-:S13]  /*06c0*/  ISETP.NE.AND P0, PT, R2, 0x1, PT ;  /* 0x000000010200780c */ /* 0x004fda0003f05270 */
[----:B------:R-:W-:Y:S05]  /*06d0*/  @P0 BRA `(.L_x_10) ;  /* 0x0000000000580947 */ /* 0x000fea0003800000 */
[----:B------:R-:W2:Y:S01]  /*06e0*/  S2UR UR7, SR_CgaCtaId ;  /* 0x00000000000779c3 */ /* 0x000ea20000008800 */
[----:B------:R-:W-:Y:S01]  /*06f0*/  UMOV UR9, 0x400 ;  /* 0x0000040000097882 */ /* 0x000fe20000000000 */
[----:B------:R-:W-:Y:S01]  /*0700*/  UMOV UR5, 0x20 ;  /* 0x0000002000057882 */ /* 0x000fe20000000000 */
[----:B------:R-:W-:Y:S01]  /*0710*/  UMOV UR4, 0x80 ;  /* 0x0000008000047882 */ /* 0x000fe20000000000 */
[----:B------:R-:W-:-:S04]  /*0720*/  UIADD3 UR10, UPT, UPT, -UR5, 0x100000, URZ ;  /* 0x00100000050a7890 */ /* 0x000fc8000fffe1ff */
[----:B------:R-:W-:Y:S02]  /*0730*/  USHF.L.U32 UR11, UR10, 0xb, URZ ;  /* 0x0000000b0a0b7899 */ /* 0x000fe400080006ff */
[----:B------:R-:W-:Y:S02]  /*0740*/  USHF.L.U32 UR10, UR10, 0x1, URZ ;  /* 0x000000010a0a7899 */ /* 0x000fe400080006ff */
[----:B------:R-:W-:-:S04]  /*0750*/  UIADD3 UR4, UPT, UPT, -UR4, 0x100000, URZ ;  /* 0x0010000004047890 */ /* 0x000fc8000fffe1ff */
[----:B------:R-:W-:Y:S02]  /*0760*/  USHF.L.U32 UR5, UR4, 0xb, URZ ;  /* 0x0000000b04057899 */ /* 0x000fe400080006ff */
[----:B------:R-:W-:Y:S01]  /*0770*/  USHF.L.U32 UR4, UR4, 0x1, URZ ;  /* 0x0000000104047899 */ /* 0x000fe200080006ff */
[----:B------:R-:W-:Y:S01]  /*0780*/  ELECT P0, URZ, PT ;  /* 0x0000000000ff782f */ /* 0x000fe20003800000 */
[----:B--2---:R-:W-:Y:S01]  /*0790*/  ULEA UR7, UR7, UR9, 0x18 ;  /* 0x0000000907077291 */ /* 0x004fe2000f8ec0ff */
[----:B------:R-:W2:Y:S11]  /*07a0*/  FENCE.VIEW.ASYNC.S ;  /* 0x00000000000073c6 */ /* 0x000eb60000000000 */
[----:B--2---:R2:W1:Y:S01]  /*07b0*/  SYNCS.EXCH.64 URZ, [UR7+0x70], UR10 ;  /* 0x0000700a07ff75b2 */ /* 0x0044620008000100 */
[----:B------:R2:W1:Y:S01]  /*07c0*/  SYNCS.EXCH.64 URZ, [UR7+0x90], UR4 ;  /* 0x0000900407ff75b2 */ /* 0x0004620008000100 */
[----:B------:R2:W1:Y:S01]  /*07d0*/  SYNCS.EXCH.64 URZ, [UR7+0x78], UR10 ;  /* 0x0000780a07ff75b2 */ /* 0x0004620008000100 */
[----:B------:R2:W1:Y:S01]  /*07e0*/  SYNCS.EXCH.64 URZ, [UR7+0x98], UR4 ;  /* 0x0000980407ff75b2 */ /* 0x0004620008000100 */
[----:B------:R2:W1:Y:S01]  /*07f0*/  SYNCS.EXCH.64 URZ, [UR7+0x80], UR10 ;  /* 0x0000800a07ff75b2 */ /* 0x0004620008000100 */
[----:B------:R2:W1:Y:S01]  /*0800*/  SYNCS.EXCH.64 URZ, [UR7+0xa0], UR4 ;  /* 0x0000a00407ff75b2 */ /* 0x0004620008000100 */
[----:B------:R2:W1:Y:S01]  /*0810*/  SYNCS.EXCH.64 URZ, [UR7+0x88], UR10 ;  /* 0x0000880a07ff75b2 */ /* 0x0004620008000100 */
[----:B------:R2:W1:Y:S01]  /*0820*/  SYNCS.EXCH.64 URZ, [UR7+0xa8], UR4 ;  /* 0x0000a80407ff75b2 */ /* 0x0004620008000100 */
[----:B------:R-:W-:Y:S01]  /*0830*/  NOP ;  /* 0x0000000000007918 */ /* 0x000fe20000000000 */
.L_x_10:
[----:B------:R-:W3:Y:S01]  /*0840*/  SHFL.IDX PT, R2, R96, RZ, 0x1f ;  /* 0x00001fff60027589 */ /* 0x000ee200000e0000 */
[----:B------:R-:W-:Y:S01]  /*0850*/  NOP ;  /* 0x0000000000007918 */ /* 0x000fe20000000000 */
[----:B---3--:R-:W-:-:S13]  /*0860*/  ISETP.NE.AND P0, PT, R2, 0x3, PT ;  /* 0x000000030200780c */ /* 0x008fda0003f05270 */
[----:B------:R-:W-:Y:S05]  /*0870*/  @P0 BRA `(.L_x_11) ;  /* 0x0000000000300947 */ /* 0x000fea0003800000 */
[----:B--2---:R-:W2:Y:S01]  /*0880*/  S2UR UR5, SR_CgaCtaId ;  /* 0x00000000000579c3 */ /* 0x004ea20000008800 */
        /* <DEDUP_REMOVED lines=8> */
[----:B--2---:R3:W2:Y:S01]  /*0910*/  SYNCS.EXCH.64 URZ, [UR5+0xb0], UR10 ;  /* 0x0000b00a05ff75b2 */ /* 0x0046a20008000100 */
[----:B------:R3:W1:Y:S02]  /*0920*/  SYNCS.EXCH.64 URZ, [UR5+0xb8], UR10 ;  /* 0x0000b80a05ff75b2 */ /* 0x0006640008000100 */
[----:B---3--:R-:W-:Y:S01]  /*0930*/  NOP ;  /* 0x0000000000007918 */ /* 0x008fe20000000000 */
.L_x_11:
[----:B------:R-:W3:Y:S01]  /*0940*/  SHFL.IDX PT, R2, R96, RZ, 0x1f ;  /* 0x00001fff60027589 */ /* 0x000ee200000e0000 */
[----:B------:R-:W-:Y:S01]  /*0950*/  NOP ;  /* 0x0000000000007918 */ /* 0x000fe20000000000 */
[----:B---3--:R-:W-:-:S13]  /*0960*/  ISETP.NE.AND P0, PT, R2, 0x4, PT ;  /* 0x000000040200780c */ /* 0x008fda0003f05270 */
[----:B------:R-:W-:Y:S05]  /*0970*/  @P0 BRA `(.L_x_12) ;  /* 0x00000000004c0947 */ /* 0x000fea0003800000 */
[----:B--2---:R-:W2:Y:S01]  /*0980*/  S2UR UR5, SR_CgaCtaId ;  /* 0x00000000000579c3 */ /* 0x004ea20000008800 */
[----:B------:R-:W-:Y:S01]  /*0990*/  UMOV UR9, 0x100 ;  /* 0x0000010000097882 */ /* 0x000fe20000000000 */
[----:B------:R-:W-:Y:S01]  /*09a0*/  UMOV UR7, 0x400 ;  /* 0x0000040000077882 */ /* 0x000fe20000000000 */
[----:B------:R-:W-:Y:S01]  /*09b0*/  USEL UR9, UR9, 0xe0, UP2 ;  /* 0x000000e009097887 */ /* 0x000fe20009000000 */
[----:B------:R-:W-:Y:S01]  /*09c0*/  UMOV UR4, 0x1 ;  /* 0x0000000100047882 */ /* 0x000fe20000000000 */
[----:B------:R-:W-:Y:S01]  /*09d0*/  ELECT P0, URZ, PT ;  /* 0x0000000000ff782f */ /* 0x000fe20003800000 */
[----:B------:R-:W-:-:S04]  /*09e0*/  UIADD3 UR10, UPT, UPT, -UR4, 0x100000, URZ ;  /* 0x00100000040a7890 */ /* 0x000fc8000fffe1ff */
[----:B------:R-:W-:Y:S02]  /*09f0*/  USHF.L.U32 UR11, UR10, 0xb, URZ ;  /* 0x0000000b0a0b7899 */ /* 0x000fe400080006ff */
[----:B------:R-:W-:Y:S02]  /*0a00*/  USHF.L.U32 UR10, UR10, 0x1, URZ ;  /* 0x000000010a0a7899 */ /* 0x000fe400080006ff */
[----:B------:R-:W-:-:S04]  /*0a10*/  UIADD3 UR12, UPT, UPT, -UR9, 0x100000, URZ ;  /* 0x00100000090c7890 */ /* 0x000fc8000fffe1ff */
[----:B------:R-:W-:Y:S02]  /*0a20*/  USHF.L.U32 UR13, UR12, 0xb, URZ ;  /* 0x0000000b0c0d7899 */ /* 0x000fe400080006ff */
[----:B------:R-:W-:Y:S02]  /*0a30*/  USHF.L.U32 UR12, UR12, 0x1, URZ ;  /* 0x000000010c0c7899 */ /* 0x000fe400080006ff */
[----:B--2---:R-:W-:Y:S01]  /*0a40*/  ULEA UR5, UR5, UR7, 0x18 ;  /* 0x0000000705057291 */ /* 0x004fe2000f8ec0ff */
[----:B------:R-:W2:Y:S11]  /*0a50*/  FENCE.VIEW.ASYNC.S ;  /* 0x00000000000073c6 */ /* 0x000eb60000000000 */
[----:B--2---:R3:W2:Y:S01]  /*0a60*/  SYNCS.EXCH.64 URZ, [UR5+0xc0], UR10 ;  /* 0x0000c00a05ff75b2 */ /* 0x0046a20008000100 */
[----:B------:R3:W1:Y:S01]  /*0a70*/  SYNCS.EXCH.64 URZ, [UR5+0xd0], UR12 ;  /* 0x0000d00c05ff75b2 */ /* 0x0006620008000100 */
[----:B------:R3:W1:Y:S01]  /*0a80*/  SYNCS.EXCH.64 URZ, [UR5+0xc8], UR10 ;  /* 0x0000c80a05ff75b2 */ /* 0x0006620008000100 */
[----:B------:R3:W1:Y:S02]  /*0a90*/  SYNCS.EXCH.64 URZ, [UR5+0xd8], UR12 ;  /* 0x0000d80c05ff75b2 */ /* 0x0006640008000100 */
[----:B---3--:R-:W-:Y:S01]  /*0aa0*/  NOP ;  /* 0x0000000000007918 */ /* 0x008fe20000000000 */
.L_x_12:
[----:B------:R-:W3:Y:S01]  /*0ab0*/  SHFL.IDX PT, R2, R96, RZ, 0x1f ;  /* 0x00001fff60027589 */ /* 0x000ee200000e0000 */
[----:B------:R-:W-:Y:S01]  /*0ac0*/  NOP ;  /* 0x0000000000007918 */ /* 0x000fe20000000000 */
[----:B---3--:R-:W-:-:S13]  /*0ad0*/  ISETP.NE.AND P0, PT, R2, 0x5, PT ;  /* 0x000000050200780c */ /* 0x008fda0003f05270 */
[----:B------:R-:W-:Y:S05]  /*0ae0*/  @P0 BRA `(.L_x_13) ;  /* 0x0000000000580947 */ /* 0x000fea0003800000 */
[----:B--2---:R-:W2:Y:S01]  /*0af0*/  S2UR UR7, SR_CgaCtaId ;  /* 0x00000000000779c3 */ /* 0x004ea20000008800 */
        /* <DEDUP_REMOVED lines=12> */
[----:B--2---:R3:W2:Y:S01]  /*0bc0*/  SYNCS.EXCH.64 URZ, [UR7+0xe0], UR10 ;  /* 0x0000e00a07ff75b2 */ /* 0x0046a20008000100 */
[----:B------:R3:W1:Y:S01]  /*0bd0*/  SYNCS.EXCH.64 URZ, [UR7+0x100], UR4 ;  /* 0x0001000407ff75b2 */ /* 0x0006620008000100 */
[----:B------:R3:W1:Y:S01]  /*0be0*/  SYNCS.EXCH.64 URZ, [UR7+0xe8], UR10 ;  /* 0x0000e80a07ff75b2 */ /* 0x0006620008000100 */
[----:B------:R3:W1:Y:S01]  /*0bf0*/  SYNCS.EXCH.64 URZ, [UR7+0x108], UR4 ;  /* 0x0001080407ff75b2 */ /* 0x0006620008000100 */
[----:B------:R3:W1:Y:S01]  /*0c00*/  SYNCS.EXCH.64 URZ, [UR7+0xf0], UR10 ;  /* 0x0000f00a07ff75b2 */ /* 0x0006620008000100 */
[----:B------:R3:W1:Y:S01]  /*0c10*/  SYNCS.EXCH.64 URZ, [UR7+0x110], UR4 ;  /* 0x0001100407ff75b2 */ /* 0x0006620008000100 */
[----:B------:R3:W1:Y:S01]  /*0c20*/  SYNCS.EXCH.64 URZ, [UR7+0xf8], UR10 ;  /* 0x0000f80a07ff75b2 */ /* 0x0006620008000100 */
[----:B------:R3:W1:Y:S02]  /*0c30*/  SYNCS.EXCH.64 URZ, [UR7+0x118], UR4 ;  /* 0x0001180407ff75b2 */ /* 0x0006640008000100 */
[----:B---3--:R-:W-:Y:S01]  /*0c40*/  NOP ;  /* 0x0000000000007918 */ /* 0x008fe20000000000 */
.L_x_13:
        /* <DEDUP_REMOVED lines=18> */
.L_x_14:
[----:B--2---:R-:W2:Y:S01]  /*0d70*/  S2UR UR5, SR_CTAID.X ;  /* 0x00000000000579c3 */ /* 0x004ea20000002500 */
[----:B------:R-:W-:-:S05]  /*0d80*/  CS2R.32 R90, SR_CgaSize ;  /* 0x00000000005a7805 */ /* 0x000fca0000008a00 */
[----:B------:R-:W-:-:S05]  /*0d90*/  IMAD R90, R90, -0xa0, RZ ;  /* 0xffffff605a5a7824 */ /* 0x000fca00078e02ff */
[----:B------:R-:W-:-:S14]  /*0da0*/  R2UR UR9, R90 ;  /* 0x000000005a0972ca */ /* 0x000fdc00000e0000 */
[----:B------:R-:W3:Y:S01]  /*0db0*/  LDCU UR9, c[0x0][UR9+0x2b0] ;  /* 0x00005600090977ac */ /* 0x000ee20008000800 */
[----:B------:R-:W-:Y:S01]  /*0dc0*/  NOP ;  /* 0x0000000000007918 */ /* 0x000fe20000000000 */
[----:B------:R-:W-:-:S05]  /*0dd0*/  CS2R.32 R90, SR_CgaSize ;  /* 0x00000000005a7805 */ /* 0x000fca0000008a00 */
[----:B------:R-:W-:-:S05]  /*0de0*/  IMAD R90, R90, -0xa0, RZ ;  /* 0xffffff605a5a7824 */ /* 0x000fca00078e02ff */
[----:B------:R-:W-:-:S14]  /*0df0*/  R2UR UR7, R90 ;  /* 0x000000005a0772ca */ /* 0x000fdc00000e0000 */
[----:B------:R-:W4:Y:S01]  /*0e00*/  LDCU UR7, c[0x0][UR7+0x2b4] ;  /* 0x00005680070777ac */ /* 0x000f220008000800 */
[----:B------:R-:W1:Y:S08]  /*0e10*/  S2UR UR4, SR_CTAID.Y ;  /* 0x00000000000479c3 */ /* 0x000e700000002600 */
[----:B------:R-:W4:Y:S01]  /*0e20*/  LDC R9, c[0x0][0xb24] ;  /* 0x0002c900ff097b82 */ /* 0x000f220000000800 */
[----:B--2---:R-:W-:-:S02]  /*0e30*/  I2FP.F32.U32 R5, UR5 ;  /* 0x0000000500057c45 */ /* 0x004fc40008201000 */
[----:B------:R-:W-:-:S05]  /*0e40*/  CS2R.32 R3, SR_CgaSize ;  /* 0x0000000000037805 */ /* 0x000fca0000008a00 */
[----:B------:R-:W-:-:S06]  /*0e50*/  IMAD R3, R3, -0xa0, RZ ;  /* 0xffffff6003037824 */ /* 0x000fcc00078e02ff */
[----:B------:R-:W2:Y:S01]  /*0e60*/  LDC R3, c[0x0][R3+0x2a0] ;  /* 0x0000a80003037b82 */ /* 0x000ea20000000800 */
[----:B------:R-:W-:Y:S01]  /*0e70*/  MOV R21, UR5 ;  /* 0x0000000500157c02 */ /* 0x000fe20008000f00 */
[----:B---3--:R-:W-:Y:S01]  /*0e80*/  FMUL R5, R5, UR9 ;  /* 0x0000000905057c20 */ /* 0x008fe20008400000 */
[----:B-1----:R-:W-:Y:S02]  /*0e90*/  I2FP.F32.U32 R4, UR4 ;  /* 0x0000000400047c45 */ /* 0x002fe40008201000 */
[----:B------:R-:W-:-:S05]  /*0ea0*/  CS2R.32 R2, SR_CgaSize ;  /* 0x0000000000027805 */ /* 0x000fca0000008a00 */
[----:B------:R-:W-:-:S06]  /*0eb0*/  IMAD R2, R2, -0xa0, RZ ;  /* 0xffffff6002027824 */ /* 0x000fcc00078e02ff */
[----:B------:R-:W1:Y:S01]  /*0ec0*/  LDC R2, c[0x0][R2+0x2a4] ;  /* 0x0000a90002027b82 */ /* 0x000e620000000800 */
[----:B------:R-:W3:Y:S01]  /*0ed0*/  F2I.U32.TRUNC.NTZ R90, R5 ;  /* 0x00000005005a7305 */ /* 0x000ee2000020f000 */
[----:B------:R-:W-:Y:S01]  /*0ee0*/  MOV R20, UR4 ;  /* 0x0000000400147c02 */ /* 0x000fe20008000f00 */
[----:B----4-:R-:W-:-:S05]  /*0ef0*/  FMUL R4, R4, UR7 ;  /* 0x0000000704047c20 */ /* 0x010fca0008400000 */
[----:B------:R-:W-:Y:S01]  /*0f00*/  BAR.SYNC.DEFER_BLOCKING 0x0 ;  /* 0x0000000000007b1d */ /* 0x000fe20000010000 */
[----:B------:R-:W-:-:S05]  /*0f10*/  ISETP.GE.AND P0, PT, R9, 0x1, PT ;  /* 0x000000010900780c */ /* 0x000fca0003f06270 */
[----:B------:R-:W4:Y:S02]  /*0f20*/  F2I.U32.TRUNC.NTZ R83, R4 ;  /* 0x0000000400537305 */ /* 0x000f24000020f000 */
[----:B------:R-:W1:Y:S01]  /*0f30*/  S2UR UR36, SR_CTAID.Z ;  /* 0x00000000002479c3 */ /* 0x000e620000002700 */
[----:B---3--:R-:W-:-:S05]  /*0f40*/  IADD3 R90, PT, PT, -R90, RZ, RZ ;  /* 0x000000ff5a5a7210 */ /* 0x008fca0007ffe1ff */
[----:B--2---:R-:W-:Y:S01]  /*0f50*/  IMAD R90, R3, R90, UR5 ;  /* 0x00000005035a7e24 */ /* 0x004fe2000f8e025a */
[----:B----4-:R-:W-:-:S05]  /*0f60*/  IADD3 R83, PT, PT, -R83, RZ, RZ ;  /* 0x000000ff53537210 */ /* 0x010fca0007ffe1ff */
[----:B-1----:R-:W-:Y:S01]  /*0f70*/  IMAD R83, R2, R83, UR4 ;  /* 0x0000000402537e24 */ /* 0x002fe2000f8e0253 */
[----:B------:R-:W-:Y:S06]  /*0f80*/  @!P0 BRA `(.L_x_15) ;  /* 0x0000000000b88947 */ /* 0x000fec0003800000 */
[----:B------:R-:W1:Y:S01]  /*0f90*/  LDC.64 R4, c[0x0][0xb18] ;  /* 0x0002c600ff047b82 */ /* 0x000e620000000a00 */
[----:B------:R-:W-:-:S07]  /*0fa0*/  ISETP.NE.AND P0, PT, R9, 0x1, PT ;  /* 0x000000010900780c */ /* 0x000fce0003f05270 */
[----:B------:R-:W2:Y:S08]  /*0fb0*/  LDC R10, c[0x0][0xb0c] ;  /* 0x0002c300ff0a7b82 */ /* 0x000eb00000000800 */
[----:B------:R-:W3:Y:S08]  /*0fc0*/  LDC R11, c[0x0][0x370] ;  /* 0x0000dc00ff0b7b82 */ /* 0x000ef00000000800 */
[----:B------:R-:W4:Y:S01]  /*0fd0*/  LDC R12, c[0x0][0x374] ;  /* 0x0000dd00ff0c7b82 */ /* 0x000f220000000800 */
[----:B-1----:R-:W-:-:S07]  /*0fe0*/  ISETP.NE.AND P1, PT, R4, 0x1, PT ;  /* 0x000000010400780c */ /* 0x002fce0003f25270 */
[----:B------:R-:W3:Y:S01]  /*0ff0*/  LDC.64 R6, c[0x0][0xb10] ;  /* 0x0002c400ff067b82 */ /* 0x000ee20000000a00 */
[----:B--2---:R-:W-:-:S07]  /*1000*/  ISETP.NE.AND P2, PT, R10, 0x1, PT ;  /* 0x000000010a00780c */ /* 0x004fce0003f45270 */
[----:B------:R-:W1:Y:S08]  /*1010*/  LDC R8, c[0x0][0xb20] ;  /* 0x0002c800ff087b82 */ /* 0x000e700000000800 */
[----:B------:R-:W2:Y:S01]  /*1020*/  LDC.64 R2, c[0x0][0xb28] ;  /* 0x0002ca00ff027b82 */ /* 0x000ea20000000a00 */
[----:B----4-:R-:W-:-:S04]  /*1030*/  IMAD.HI.U32 R13, R12, R5, RZ ;  /* 0x000000050c0d7227 */ /* 0x010fc800078e00ff */
[----:B------:R-:W-:-:S04]  /*1040*/  IMAD.HI.U32 R5, R20, R5, RZ ;  /* 0x0000000514057227 */ /* 0x000fc800078e00ff */
[----:B---3--:R-:W-:-:S04]  /*1050*/  IMAD.HI.U32 R14, R11, R6, RZ ;  /* 0x000000060b0e7227 */ /* 0x008fc800078e00ff */
[C---:B------:R-:W-:Y:S01]  /*1060*/  IMAD.HI.U32 R16, R21.reuse, R6, RZ ;  /* 0x0000000615107227 */ /* 0x040fe200078e00ff */
[-C--:B------:R-:W-:Y:S02]  /*1070*/  @P2 SHF.R.U32.HI R11, RZ, R7.reuse, R14 ;  /* 0x00000007ff0b2219 */ /* 0x080fe4000001160e */
[-C--:B-1----:R-:W-:Y:S02]  /*1080*/  @P1 SHF.R.U32.HI R12, RZ, R8.reuse, R13 ;  /* 0x00000008ff0c1219 */ /* 0x082fe4000001160d */
[----:B------:R-:W-:Y:S02]  /*1090*/  SHF.R.U32.HI R5, RZ, R8, R5 ;  /* 0x00000008ff057219 */ /* 0x000fe40000011605 */
[----:B------:R-:W-:Y:S02]  /*10a0*/  SHF.R.U32.HI R16, RZ, R7, R16 ;  /* 0x00000007ff107219 */ /* 0x000fe40000011610 */
[----:B------:R-:W-:Y:S01]  /*10b0*/  SEL R5, R20, R5, !P1 ;  /* 0x0000000514057207 */ /* 0x000fe20004800000 */
[----:B--2---:R-:W-:Y:S01]  /*10c0*/  IMAD.HI.U32 R14, R12, R2, RZ ;  /* 0x000000020c0e7227 */ /* 0x004fe200078e00ff */
[----:B------:R-:W-:-:S02]  /*10d0*/  SEL R7, R21, R16, !P2 ;  /* 0x0000001015077207 */ /* 0x000fc40005000000 */
[----:B------:R-:W-:Y:S01]  /*10e0*/  IADD3 R13, PT, PT, -R5, RZ, RZ ;  /* 0x000000ff050d7210 */ /* 0x000fe20007ffe1ff */
[----:B------:R-:W-:Y:S01]  /*10f0*/  IMAD.HI.U32 R6, R11, R2, RZ ;  /* 0x000000020b067227 */ /* 0x000fe200078e00ff */
[----:B------:R-:W-:-:S03]  /*1100*/  @P0 SHF.R.U32.HI R12, RZ, R3, R14 ;  /* 0x00000003ff0c0219 */ /* 0x000fc6000001160e */
[----:B------:R-:W-:Y:S01]  /*1110*/  IMAD R13, R4, R13, R20 ;  /* 0x0000000d040d7224 */ /* 0x000fe200078e0214 */
[----:B------:R-:W-:Y:S01]  /*1120*/  @P0 SHF.R.U32.HI R11, RZ, R3, R6 ;  /* 0x00000003ff0b0219 */ /* 0x000fe20000011606 */
[----:B------:R-:W-:-:S04]  /*1130*/  IMAD R12, R12, R9, RZ ;  /* 0x000000090c0c7224 */ /* 0x000fc800078e02ff */
[----:B------:R-:W-:Y:S01]  /*1140*/  IMAD R6, R11, R9, RZ ;  /* 0x000000090b067224 */ /* 0x000fe200078e02ff */
[----:B------:R-:W-:-:S04]  /*1150*/  ISETP.GE.AND P1, PT, R5, R12, PT ;  /* 0x0000000c0500720c */ /* 0x000fc80003f26270 */
[----:B------:R-:W-:Y:S01]  /*1160*/  ISETP.GE.OR P1, PT, R7, R6, P1 ;  /* 0x000000060700720c */ /* 0x000fe20000f26670 */
[----:B------:R-:W-:-:S05]  /*1170*/  IMAD.HI.U32 R6, R5, R2, RZ ;  /* 0x0000000205067227 */ /* 0x000fca00078e00ff */
[----:B------:R-:W-:-:S04]  /*1180*/  SHF.R.U32.HI R6, RZ, R3, R6 ;  /* 0x00000003ff067219 */ /* 0x000fc80000011606 */
[----:B------:R-:W-:-:S03]  /*1190*/  SEL R6, R5, R6, !P0 ;  /* 0x0000000605067207 */ /* 0x000fc60004000000 */
[----:B------:R-:W-:Y:S01]  /*11a0*/  @!P1 IMAD.HI.U32 R8, R7, R2, RZ ;  /* 0x0000000207089227 */ /* 0x000fe200078e00ff */
[----:B------:R-:W-:-:S04]  /*11b0*/  IADD3 R2, PT, PT, -R6, RZ, RZ ;  /* 0x000000ff06027210 */ /* 0x000fc80007ffe1ff */
[----:B------:R-:W-:Y:S01]  /*11c0*/  @!P1 SHF.R.U32.HI R8, RZ, R3, R8 ;  /* 0x00000003ff089219 */ /* 0x000fe20000011608 */
[----:B------:R-:W-:-:S03]  /*11d0*/  IMAD R2, R9, R2, R5 ;  /* 0x0000000209027224 */ /* 0x000fc600078e0205 */
[----:B------:R-:W-:-:S05]  /*11e0*/  @!P1 SEL R3, R7, R8, !P0 ;  /* 0x0000000807039207 */ /* 0x000fca0004000000 */
[--C-:B------:R-:W-:Y:S02]  /*11f0*/  @!P1 IMAD.IADD R6, R6, 0x1, -R3.reuse ;  /* 0x0000000106069824 */ /* 0x100fe400078e0a03 */
[----:B------:R-:W-:Y:S01]  /*1200*/  @!P1 IMAD R3, R2, R11, R3 ;  /* 0x0000000b02039224 */ /* 0x000fe200078e0203 */
[----:B------:R-:W-:Y:S01]  /*1210*/  IADD3 R2, PT, PT, -R7, RZ, RZ ;  /* 0x000000ff07027210 */ /* 0x000fe20007ffe1ff */
[----:B------:R-:W-:Y:S02]  /*1220*/  @!P1 IMAD R5, R6, R9, R7 ;  /* 0x0000000906059224 */ /* 0x000fe400078e0207 */
[----:B------:R-:W-:Y:S02]  /*1230*/  @!P1 IMAD.MOV.U32 R7, RZ, RZ, R3 ;  /* 0x000000ffff079224 */ /* 0x000fe400078e0003 */
[----:B------:R-:W-:Y:S02]  /*1240*/  IMAD R2, R10, R2, R21 ;  /* 0x000000020a027224 */ /* 0x000fe400078e0215 */
[----:B------:R-:W-:-:S02]  /*1250*/  IMAD R20, R5, R4, R13 ;  /* 0x0000000405147224 */ /* 0x000fc400078e020d */
[----:B------:R-:W-:Y:S02]  /*1260*/  IMAD R21, R7, R10, R2 ;  /* 0x0000000a07157224 */ /* 0x000fe400078e0202 */
.L_x_15:
[----:B------:R-:W1:Y:S01]  /*1270*/  LDCU UR4, c[0x0][0xb30] ;  /* 0x00016600ff0477ac */ /* 0x000e620008000800 */
[----:B------:R-:W2:Y:S08]  /*1280*/  S2UR UR37, SR_CgaCtaId ;  /* 0x00000000002579c3 */ /* 0x000eb00000008800 */
[----:B------:R-:W3:Y:S01]  /*1290*/  LDC R40, c[0x0][0xb24] ;  /* 0x0002c900ff287b82 */ /* 0x000ee20000000800 */
[----:B-1----:R-:W-:-:S09]  /*12a0*/  UISETP.NE.AND UP1, UPT, UR4, 0x1, UPT ;  /* 0x000000010400788c */ /* 0x002fd2000bf25270 */
[----:B--2---:R-:W-:Y:S05]  /*12b0*/  BRA.U UP1, `(.L_x_16) ;  /* 0x0000000101407547 */ /* 0x004fea000b800000 */
[----:B------:R-:W1:Y:S08]  /*12c0*/  LDC.64 R4, c[0x0][0xb10] ;  /* 0x0002c400ff047b82 */ /* 0x000e700000000a00 */
[----:B------:R-:W2:Y:S08]  /*12d0*/  LDC.64 R2, c[0x0][0xb18] ;  /* 0x0002c600ff027b82 */ /* 0x000eb00000000a00 */
[----:B------:R-:W4:Y:S08]  /*12e0*/  LDC R6, c[0x0][0xb20] ;  /* 0x0002c800ff067b82 */ /* 0x000f300000000800 */
[----:B------:R-:W3:Y:S01]  /*12f0*/  LDC R8, c[0x0][0xb0c] ;  /* 0x0002c300ff087b82 */ /* 0x000ee20000000800 */
[----:B-1----:R-:W-:-:S05]  /*1300*/  IMAD.HI.U32 R4, R21, R4, RZ ;  /* 0x0000000415047227 */ /* 0x002fca00078e00ff */
[----:B------:R-:W-:Y:S01]  /*1310*/  SHF.R.U32.HI R4, RZ, R5, R4 ;  /* 0x00000005ff047219 */ /* 0x000fe20000011604 */
[----:B--2---:R-:W-:Y:S01]  /*1320*/  IMAD.HI.U32 R3, R20, R3, RZ ;  /* 0x0000000314037227 */ /* 0x004fe200078e00ff */
[----:B------:R-:W-:-:S04]  /*1330*/  ISETP.NE.AND P0, PT, R2, 0x1, PT ;  /* 0x000000010200780c */ /* 0x000fc80003f05270 */
[----:B----4-:R-:W-:-:S04]  /*1340*/  SHF.R.U32.HI R3, RZ, R6, R3 ;  /* 0x00000006ff037219 */ /* 0x010fc80000011603 */
[----:B------:R-:W-:Y:S02]  /*1350*/  SEL R3, R20, R3, !P0 ;  /* 0x0000000314037207 */ /* 0x000fe40004000000 */
[----:B---3--:R-:W-:-:S04]  /*1360*/  ISETP.NE.AND P1, PT, R8, 0x1, PT ;  /* 0x000000010800780c */ /* 0x008fc80003f25270 */
[----:B------:R-:W-:-:S05]  /*1370*/  SEL R4, R21, R4, !P1 ;  /* 0x0000000415047207 */ /* 0x000fca0004800000 */
[----:B------:R-:W-:Y:S02]  /*1380*/  IMAD.IADD R5, R3, 0x1, -R4 ;  /* 0x0000000103057824 */ /* 0x000fe400078e0a04 */
[----:B------:R-:W-:Y:S02]  /*1390*/  IMAD.IADD R3, R4, 0x1, -R3 ;  /* 0x0000000104037824 */ /* 0x000fe400078e0a03 */
[----:B------:R-:W-:Y:S02]  /*13a0*/  IMAD R21, R5, R8, R21 ;  /* 0x0000000805157224 */ /* 0x000fe400078e0215 */
[----:B------:R-:W-:-:S07]  /*13b0*/  IMAD R20, R3, R2, R20 ;  /* 0x0000000203147224 */ /* 0x000fce00078e0214 */
.L_x_16:
[----:B------:R-:W-:Y:S01]  /*13c0*/  BAR.SYNC.DEFER_BLOCKING 0x0 ;  /* 0x0000000000007b1d */ /* 0x000fe20000010000 */
[----:B------:R-:W-:Y:S01]  /*13d0*/  UISETP.NE.AND UP1, UPT, UR8, 0x2, UPT ;  /* 0x000000020800788c */ /* 0x000fe2000bf25270 */
[----:B------:R-:W-:Y:S02]  /*13e0*/  ISETP.NE.OR P5, PT, R0, 0x2, !P5 ;  /* 0x000000020000780c */ /* 0x000fe40006fa5670 */
[----:B------:R-:W-:-:S06]  /*13f0*/  LOP3.LUT R2, R103, 0x1f, RZ, 0xc0, !PT ;  /* 0x0000001f67027812 */ /* 0x000fcc00078ec0ff */
[----:B------:R-:W-:Y:S05]  /*1400*/  BRA.U UP1, `(.L_x_17) ;  /* 0x0000001101c87547 */ /* 0x000fea000b800000 */
[----:B------:R-:W1:Y:S01]  /*1410*/  LDCU UR13, c[0x0][0x38c] ;  /* 0x00007180ff0d77ac */ /* 0x000e620008000800 */
[----:B------:R-:W2:Y:S01]  /*1420*/  LDC R9, c[0x0][0x370] ;  /* 0x0000dc00ff097b82 */ /* 0x000ea20000000800 */
[----:B------:R-:W-:Y:S01]  /*1430*/  PLOP3.LUT P1, PT, PT, PT, UP2, 0x80, 0x8 ;  /* 0x000000000008781c */ /* 0x000fe20003f2f028 */
[----:B------:R-:W-:Y:S01]  /*1440*/  IMAD.MOV.U32 R15, RZ, RZ, 0x1 ;  /* 0x00000001ff0f7424 */ /* 0x000fe200078e00ff */
[----:B------:R-:W-:Y:S01]  /*1450*/  ISETP.EQ.OR P4, PT, R2, RZ, P5 ;  /* 0x000000ff0200720c */ /* 0x000fe20002f82670 */
[----:B------:R-:W-:Y:S01]  /*1460*/  IMAD.MOV.U32 R14, RZ, RZ, RZ ;  /* 0x000000ffff0e7224 */ /* 0x000fe200078e00ff */
[----:B------:R-:W-:Y:S02]  /*1470*/  PLOP3.LUT P1, PT, P1, PT, PT, 0x8, 0x80 ;  /* 0x000000000080781c */ /* 0x000fe40000f2e170 */
[----:B------:R-:W-:Y:S01]  /*1480*/  CS2R R12, SRZ ;  /* 0x00000000000c7805 */ /* 0x000fe2000001ff00 */
[----:B------:R-:W-:Y:S01]  /*1490*/  IMAD.MOV.U32 R10, RZ, RZ, 0x1 ;  /* 0x00000001ff0a7424 */ /* 0x000fe200078e00ff */
[----:B------:R-:W4:Y:S01]  /*14a0*/  LDC R0, c[0x0][0x374] ;  /* 0x0000dd00ff007b82 */ /* 0x000f220000000800 */
[----:B------:R-:W2:Y:S01]  /*14b0*/  LDCU.64 UR22, c[0x0][0x348] ;  /* 0x00006900ff1677ac */ /* 0x000ea20008000a00 */
[----:B------:R-:W-:Y:S01]  /*14c0*/  UMOV UR6, URZ ;  /* 0x000000ff00067c82 */ /* 0x000fe20008000000 */
[----:B-1----:R-:W-:-:S04]  /*14d0*/  UIADD3 UR5, UPT, UPT, UR13, 0x1f, URZ ;  /* 0x0000001f0d057890 */ /* 0x002fc8000fffe0ff */
[----:B------:R-:W-:-:S04]  /*14e0*/  USHF.R.S32.HI UR4, URZ, 0x1f, UR5 ;  /* 0x0000001fff047899 */ /* 0x000fc80008011405 */
[----:B------:R-:W-:-:S04]  /*14f0*/  ULEA.HI UR4, UR4, UR5, URZ, 0x5 ;  /* 0x0000000504047291 */ /* 0x000fc8000f8f28ff */
[----:B------:R-:W-:Y:S02]  /*1500*/  USHF.R.S32.HI UR15, URZ, 0x5, UR4 ;  /* 0x00000005ff0f7899 */ /* 0x000fe40008011404 */
[----:B------:R-:W-:Y:S02]  /*1510*/  UIADD3 UR4, UPT, UPT, UR13, -0x1, URZ ;  /* 0xffffffff0d047890 */ /* 0x000fe4000fffe0ff */
[----:B------:R-:W-:Y:S02]  /*1520*/  UISETP.LT.U32.AND UP0, UPT, UR15, 0x7, UPT ;  /* 0x000000070f00788c */ /* 0x000fe4000bf01070 */
[----:B------:R-:W-:Y:S02]  /*1530*/  UISETP.GE.U32.AND UP1, UPT, UR4, -0x3f, UPT ;  /* 0xffffffc10400788c */ /* 0x000fe4000bf26070 */
[----:B------:R-:W-:Y:S02]  /*1540*/  USEL UR14, UR15, 0x7, UP0 ;  /* 0x000000070f0e7887 */ /* 0x000fe40008000000 */
[----:B------:R-:W-:-:S02]  /*1550*/  UIADD3 UR13, UPT, UPT, UR13, 0x3e, URZ ;  /* 0x0000003e0d0d7890 */ /* 0x000fc4000fffe0ff */
[----:B------:R-:W-:Y:S02]  /*1560*/  UIADD3 UR5, UPT, UPT, UR14, -0x1, URZ ;  /* 0xffffffff0e057890 */ /* 0x000fe4000fffe0ff */
[----:B------:R-:W-:-:S03]  /*1570*/  UIADD3 UR7, UPT, UPT, UR15, -UR14, URZ ;  /* 0x8000000e0f077290 */ /* 0x000fc6000fffe0ff */
[----:B------:R-:W-:-:S04]  /*1580*/  @UP1 UIADD3 UR5, UPT, UPT, UR14, URZ, URZ ;  /* 0x000000ff0e051290 */ /* 0x000fc8000fffe0ff */
[----:B--2---:R-:W-:-:S12]  /*1590*/  UIADD3 UR5, UPT, UPT, UR5, 0x1, URZ ;  /* 0x0000000105057890 */ /* 0x004fd8000fffe0ff */
.L_x_35:
[----:B------:R-:W-:Y:S01]  /*15a0*/  UISETP.NE.AND UP0, UPT, UR37, URZ, UPT ;  /* 0x000000ff2500728c */ /* 0x000fe2000bf05270 */
[----:B------:R-:W1:Y:S08]  /*15b0*/  S2UR UR37, SR_CgaCtaId ;  /* 0x00000000002579c3 */ /* 0x000e700000008800 */
[----:B------:R-:W-:Y:S05]  /*15c0*/  BRA.U UP0, `(.L_x_18) ;  /* 0x0000000100347547 */ /* 0x000fea000b800000 */
[----:B------:R-:W2:Y:S01]  /*15d0*/  S2R R2, SR_CgaCtaId ;  /* 0x0000000000027919 */ /* 0x000ea20000008800 */
[----:B------:R-:W-:-:S04]  /*15e0*/  MOV R3, 0x400 ;  /* 0x0000040000037802 */ /* 0x000fc80000000f00 */
[----:B--2---:R-:W-:Y:S02]  /*15f0*/  LEA R3, R2, R3, 0x18 ;  /* 0x0000000302037211 */ /* 0x004fe400078ec0ff */
[----:B------:R-:W-:-:S03]  /*1600*/  SHF.L.U32 R2, R10, 0x1f, RZ ;  /* 0x0000001f0a027819 */ /* 0x000fc600000006ff */
[----:B------:R-:W-:-:S04]  /*1610*/  IMAD R3, R12, 0x8, R3 ;  /* 0x000000080c037824 */ /* 0x000fc800078e0203 */
[----:B------:R-:W2:Y:S02]  /*1620*/  SYNCS.PHASECHK.TRANS64.TRYWAIT P0, [R3+URZ+0x130], R2 ;  /* 0x00013002030075a7 */ /* 0x000ea400080011ff */
[----:B--2---:R-:W-:Y:S05]  /*1630*/  @!P0 BRA `(.L_x_19) ;  /* 0x0000007800bc8947 */ /* 0x004fea0003800000 */
.L_x_128:
[----:B------:R-:W-:Y:S01]  /*1640*/  VIADD R12, R12, 0x1 ;  /* 0x000000010c0c7836 */ /* 0x000fe20000000000 */
[----:B------:R2:W-:Y:S04]  /*1650*/  SYNCS.ARRIVE.TRANS64.A1T0 RZ, [R3+URZ+0x120], RZ ;  /* 0x000120ff03ff79a7 */ /* 0x0005e800081000ff */
[----:B------:R-:W-:-:S04]  /*1660*/  ISETP.NE.AND P0, PT, R12, 0x2, PT ;  /* 0x000000020c00780c */ /* 0x000fc80003f05270 */
[----:B------:R-:W-:Y:S02]  /*1670*/  SEL R12, R12, RZ, P0 ;  /* 0x000000ff0c0c7207 */ /* 0x000fe40000000000 */
[----:B--2---:R-:W-:-:S04]  /*1680*/  SEL R3, RZ, 0x1, P0 ;  /* 0x00000001ff037807 */ /* 0x004fc80000000000 */
[----:B------:R-:W-:-:S07]  /*1690*/  LOP3.LUT R10, R10, R3, RZ, 0x3c, !PT ;  /* 0x000000030a0a7212 */ /* 0x000fce00078e3cff */
.L_x_18:
[----:B------:R-:W-:Y:S01]  /*16a0*/  UMOV UR4, 0x400 ;  /* 0x0000040000047882 */ /* 0x000fe20000000000 */
[----:B------:R-:W-:Y:S01]  /*16b0*/  SHF.L.U32 R2, R15, 0x1f, RZ ;  /* 0x0000001f0f027819 */ /* 0x000fe200000006ff */
[----:B-1----:R-:W-:Y:S01]  /*16c0*/  ULEA UR4, UR37, UR4, 0x18 ;  /* 0x0000000425047291 */ /* 0x002fe2000f8ec0ff */
[----:B------:R-:W-:Y:S01]  /*16d0*/  R2UR UR35, R21 ;  /* 0x00000000152372ca */ /* 0x000fe200000e0000 */
[----:B------:R-:W-:Y:S01]  /*16e0*/  UISETP.GE.U32.AND UP0, UPT, UR13, 0x3f, UPT ;  /* 0x0000003f0d00788c */ /* 0x000fe2000bf06070 */
[----:B------:R-:W-:Y:S01]  /*16f0*/  R2UR UR11, R20 ;  /* 0x00000000140b72ca */ /* 0x000fe200000e0000 */
[----:B------:R-:W-:Y:S01]  /*1700*/  ULEA UR8, UR6, UR4, 0x3 ;  /* 0x0000000406087291 */ /* 0x000fe2000f8e18ff */
[----:B------:R-:W-:-:S08]  /*1710*/  UMOV UR24, URZ ;  /* 0x000000ff00187c82 */ /* 0x000fd00008000000 */
[----:B------:R1:W2:Y:S01]  /*1720*/  SYNCS.PHASECHK.TRANS64.TRYWAIT P0, [UR8+0x38], R2 ;  /* 0x00003802ff0075a7 */ /* 0x0002a20008001108 */
[----:B------:R-:W-:Y:S02]  /*1730*/  USHF.L.U32 UR35, UR35, 0x6, URZ ;  /* 0x0000000623237899 */ /* 0x000fe400080006ff */
[----:B------:R-:W-:Y:S01]  /*1740*/  USHF.L.U32 UR11, UR11, 0x8, URZ ;  /* 0x000000080b0b7899 */ /* 0x000fe200080006ff */
[----:B------:R-:W-:Y:S11]  /*1750*/  BRA.U !UP0, `(.L_x_20) ;  /* 0x0000000108a87547 */ /* 0x000ff6000b800000 */
[----:B------:R-:W-:Y:S01]  /*1760*/  UMOV UR16, URZ ;  /* 0x000000ff00107c82 */ /* 0x000fe20008000000 */
[----:B------:R-:W-:-:S05]  /*1770*/  UMOV UR17, UR6 ;  /* 0x0000000600117c82 */ /* 0x000fca0008000000 */
.L_x_25:
[----:B-1----:R-:W-:Y:S01]  /*1780*/  ULEA UR33, UR17, UR4, 0x3 ;  /* 0x0000000411217291 */ /* 0x002fe2000f8e18ff */
[----:B--2---:R-:W-:Y:S01]  /*1790*/  @!P5 MOV R3, 0x2800 ;  /* 0x000028000003d802 */ /* 0x004fe20000000f00 */
[----:B--2---:R-:W-:Y:S10]  /*17a0*/  @P0 BRA `(.L_x_21) ;  /* 0x00000000000c0947 */ /* 0x004ff40003800000 */
[----:B------:R-:W-:-:S04]  /*17b0*/  SHF.L.U32 R5, R15, 0x1f, RZ ;  /* 0x0000001f0f057819 */ /* 0x000fc800000006ff */
[----:B------:R-:W2:Y:S02]  /*17c0*/  SYNCS.PHASECHK.TRANS64.TRYWAIT P0, [UR33+0x38], R5 ;  /* 0x00003805ff0075a7 */ /* 0x000ea40008001121 */
[----:B--2---:R-:W-:Y:S05]  /*17d0*/  @!P0 BRA `(.L_x_22) ;  /* 0x0000007800688947 */ /* 0x004fea0003800000 */
.L_x_21:
[----:B------:R2:W-:Y:S01]  /*17e0*/  @!P5 SYNCS.ARRIVE.TRANS64 RZ, [UR33], R3 ;  /* 0x00000003ffffd9a7 */ /* 0x0005e20008000021 */
[----:B------:R-:W-:Y:S04]  /*17f0*/  BSSY.RECONVERGENT B0, `(.L_x_23) ;  /* 0x0000003000007945 */ /* 0x000fe80003800200 */
[----:B------:R-:W-:Y:S05]  /*1800*/  @P4 BRA `(.L_x_24) ;  /* 0x0000000000044947 */ /* 0x000fea0003800000 */
[----:B------:R-:W-:Y:S05]  /*1810*/  BPT.TRAP 0x1 ;  /* 0x000000040000795c */ /* 0x000fea0000300000 */
.L_x_24:
[----:B------:R-:W-:Y:S05]  /*1820*/  BSYNC.RECONVERGENT B0 ;  /* 0x0000000000007941 */ /* 0x000fea0003800200 */
.L_x_23:
[----:B------:R-:W-:Y:S02]  /*1830*/  UIADD3 UR6, UPT, UPT, UR17, 0x1, URZ ;  /* 0x0000000111067890 */ /* 0x000fe4000fffe0ff */
[----:B------:R-:W-:Y:S02]  /*1840*/  ULEA UR32, UR17, UR4, 0xb ;  /* 0x0000000411207291 */ /* 0x000fe4000f8e58ff */
[----:B------:R-:W-:Y:S02]  /*1850*/  UISETP.NE.AND UP0, UPT, UR6, 0x7, UPT ;  /* 0x000000070600788c */ /* 0x000fe4000bf05270 */
[----:B------:R-:W-:Y:S02]  /*1860*/  UIADD3 UR26, UP1, UPT, UR22, 0x80, URZ ;  /* 0x00000080161a7890 */ /* 0x000fe4000ff3e0ff */
[----:B------:R-:W-:Y:S02]  /*1870*/  USEL UR9, URZ, 0x1, UP0 ;  /* 0x00000001ff097887 */ /* 0x000fe40008000000 */
[----:B------:R-:W-:-:S02]  /*1880*/  USEL UR6, UR6, URZ, UP0 ;  /* 0x000000ff06067287 */ /* 0x000fc40008000000 */
[----:B------:R-:W-:Y:S02]  /*1890*/  UIADD3 UR20, UP0, UPT, UR22, 0x180, URZ ;  /* 0x0000018016147890 */ /* 0x000fe4000ff1e0ff */
[----:B------:R-:W-:Y:S01]  /*18a0*/  ULEA UR8, UR6, UR4, 0x3 ;  /* 0x0000000406087291 */ /* 0x000fe2000f8e18ff */
[----:B------:R-:W-:Y:S01]  /*18b0*/  LOP3.LUT R15, R15, UR9, RZ, 0x3c, !PT ;  /* 0x000000090f0f7c12 */ /* 0x000fe2000f8e3cff */
[----:B------:R-:W-:Y:S02]  /*18c0*/  USHF.L.U32 UR34, UR16, 0x5, URZ ;  /* 0x0000000510227899 */ /* 0x000fe400080006ff */
[----:B------:R-:W-:Y:S01]  /*18d0*/  UIADD3.X UR27, UPT, UPT, URZ, UR23, URZ, UP1, !UPT ;  /* 0x00000017ff1b7290 */ /* 0x000fe20008ffe4ff */
[----:B-1----:R-:W-:Y:S01]  /*18e0*/  SHF.L.U32 R2, R15, 0x1f, RZ ;  /* 0x0000001f0f027819 */ /* 0x002fe200000006ff */
[----:B------:R-:W-:Y:S02]  /*18f0*/  UIADD3 UR32, UPT, UPT, UR32, 0x6400, URZ ;  /* 0x0000640020207890 */ /* 0x000fe4000fffe0ff */
[----:B------:R-:W-:Y:S01]  /*1900*/  UIADD3.X UR21, UPT, UPT, URZ, UR23, URZ, UP0, !UPT ;  /* 0x00000017ff157290 */ /* 0x000fe200087fe4ff */
[----:B------:R1:W1:Y:S01]  /*1910*/  SYNCS.PHASECHK.TRANS64.TRYWAIT P0, [UR8+0x38], R2 ;  /* 0x00003802ff0075a7 */ /* 0x0002620008001108 */
[----:B------:R-:W-:Y:S01]  /*1920*/  ULEA UR8, UR17, UR4, 0xd ;  /* 0x0000000411087291 */ /* 0x000fe2000f8e68ff */
[----:B------:R-:W-:Y:S01]  /*1930*/  UMOV UR18, 0x0 ;  /* 0x0000000000127882 */ /* 0x000fe20000000000 */
[----:B------:R-:W-:-:S02]  /*1940*/  UMOV UR19, 0x10000000 ;  /* 0x1000000000137882 */ /* 0x000fc40000000000 */
[----:B------:R-:W-:Y:S01]  /*1950*/  UIADD3 UR8, UPT, UPT, UR8, 0x9c00, URZ ;  /* 0x00009c0008087890 */ /* 0x000fe2000fffe0ff */
[----:B------:R1:W-:Y:S01]  /*1960*/  UTMALDG.3D [UR32], [UR26], desc[UR18] ;  /* 0x000012201a0075b4 */ /* 0x0003e20008011000 */
[----:B------:R-:W-:Y:S01]  /*1970*/  UMOV UR12, UR36 ;  /* 0x00000024000c7c82 */ /* 0x000fe20008000000 */
[----:B------:R-:W-:Y:S01]  /*1980*/  UMOV UR9, UR33 ;  /* 0x0000002100097c82 */ /* 0x000fe20008000000 */
[----:B------:R-:W-:Y:S01]  /*1990*/  UMOV UR10, UR34 ;  /* 0x00000022000a7c82 */ /* 0x000fe20008000000 */
[----:B------:R-:W-:Y:S01]  /*19a0*/  UIADD3 UR16, UPT, UPT, UR16, 0x1, URZ ;  /* 0x0000000110107890 */ /* 0x000fe2000fffe0ff */
[----:B------:R-:W-:Y:S01]  /*19b0*/  UMOV UR24, UR5 ;  /* 0x0000000500187c82 */ /* 0x000fe20008000000 */
[----:B------:R-:W-:Y:S02]  /*19c0*/  UMOV UR17, UR6 ;  /* 0x0000000600117c82 */ /* 0x000fe40008000000 */
[----:B------:R1:W-:Y:S01]  /*19d0*/  UTMALDG.3D [UR8], [UR20], desc[UR18] ;  /* 0x00001208140075b4 */ /* 0x0003e20008011000 */
[----:B------:R-:W-:-:S09]  /*19e0*/  UISETP.NE.AND UP0, UPT, UR16, UR5, UPT ;  /* 0x000000051000728c */ /* 0x000fd2000bf05270 */
[----:B------:R-:W-:Y:S05]  /*19f0*/  BRA.U UP0, `(.L_x_25) ;  /* 0xfffffffd00607547 */ /* 0x000fea000b83ffff */
.L_x_20:
[----:B-1----:R-:W-:Y:S01]  /*1a00*/  ULEA UR8, UR6, UR4, 0x3 ;  /* 0x0000000406087291 */ /* 0x002fe2000f8e18ff */
[----:B------:R-:W-:Y:S01]  /*1a10*/  SHF.L.U32 R2, R15, 0x1f, RZ ;  /* 0x0000001f0f027819 */ /* 0x000fe200000006ff */
[----:B------:R-:W-:Y:S01]  /*1a20*/  @!P1 SYNCS.ARRIVE.TRANS64.A1T0 RZ, [UR4+0xb8], RZ ;  /* 0x0000b8ffffff99a7 */ /* 0x000fe20008100004 */
[----:B------:R-:W-:-:S06]  /*1a30*/  UISETP.GT.AND UP0, UPT, UR15, UR14, UPT ;  /* 0x0000000e0f00728c */ /* 0x000fcc000bf04270 */
[----:B--2---:R1:W2:Y:S03]  /*1a40*/  SYNCS.PHASECHK.TRANS64.TRYWAIT P0, [UR8+0x38], R2 ;  /* 0x00003802ff0075a7 */ /* 0x0042a60008001108 */
[----:B------:R-:W-:Y:S05]  /*1a50*/  BRA.U !UP0, `(.L_x_26) ;  /* 0x0000000108ac7547 */ /* 0x000fea000b800000 */
[----:B------:R-:W-:Y:S01]  /*1a60*/  UIADD3 UR21, UPT, UPT, UR7, UR24, URZ ;  /* 0x0000001807157290 */ /* 0x000fe2000fffe0ff */
[----:B------:R-:W-:-:S11]  /*1a70*/  UMOV UR25, UR6 ;  /* 0x0000000600197c82 */ /* 0x000fd60008000000 */
.L_x_31:
[----:B-1----:R-:W-:Y:S01]  /*1a80*/  ULEA UR17, UR25, UR4, 0x3 ;  /* 0x0000000419117291 */ /* 0x002fe2000f8e18ff */
[----:B--2---:R-:W-:Y:S01]  /*1a90*/  @!P5 MOV R3, 0x2800 ;  /* 0x000028000003d802 */ /* 0x004fe20000000f00 */
[----:B--2---:R-:W-:Y:S10]  /*1aa0*/  @P0 BRA `(.L_x_27) ;  /* 0x00000000000c0947 */ /* 0x004ff40003800000 */
[----:B------:R-:W-:-:S04]  /*1ab0*/  SHF.L.U32 R5, R15, 0x1f, RZ ;  /* 0x0000001f0f057819 */ /* 0x000fc800000006ff */
[----:B------:R-:W2:Y:S02]  /*1ac0*/  SYNCS.PHASECHK.TRANS64.TRYWAIT P0, [UR17+0x38], R5 ;  /* 0x00003805ff0075a7 */ /* 0x000ea40008001111 */
[----:B--2---:R-:W-:Y:S05]  /*1ad0*/  @!P0 BRA `(.L_x_28) ;  /* 0x0000007400c08947 */ /* 0x004fea0003800000 */
.L_x_27:
[----:B------:R2:W-:Y:S01]  /*1ae0*/  @!P5 SYNCS.ARRIVE.TRANS64 RZ, [UR17], R3 ;  /* 0x00000003ffffd9a7 */ /* 0x0005e20008000011 */
[----:B------:R-:W-:Y:S04]  /*1af0*/  BSSY.RECONVERGENT B0, `(.L_x_29) ;  /* 0x0000003000007945 */ /* 0x000fe80003800200 */
[----:B------:R-:W-:Y:S05]  /*1b00*/  @P4 BRA `(.L_x_30) ;  /* 0x0000000000044947 */ /* 0x000fea0003800000 */
[----:B------:R-:W-:Y:S05]  /*1b10*/  BPT.TRAP 0x1 ;  /* 0x000000040000795c */ /* 0x000fea0000300000 */
.L_x_30:
[----:B------:R-:W-:Y:S05]  /*1b20*/  BSYNC.RECONVERGENT B0 ;  /* 0x0000000000007941 */ /* 0x000fea0003800200 */
.L_x_29:
        /* <DEDUP_REMOVED lines=10> */
[----:B------:R-:W-:Y:S01]  /*1bd0*/  UIADD3 UR16, UPT, UPT, UR16, 0x6400, URZ ;  /* 0x0000640010107890 */ /* 0x000fe2000fffe0ff */
[----:B-1----:R-:W-:Y:S01]  /*1be0*/  SHF.L.U32 R2, R15, 0x1f, RZ ;  /* 0x0000001f0f027819 */ /* 0x002fe200000006ff */
[----:B------:R-:W-:Y:S02]  /*1bf0*/  UIADD3.X UR31, UPT, UPT, URZ, UR23, URZ, UP1, !UPT ;  /* 0x00000017ff1f7290 */ /* 0x000fe40008ffe4ff */
[----:B------:R-:W-:Y:S01]  /*1c00*/  UIADD3.X UR29, UPT, UPT, URZ, UR23, URZ, UP0, !UPT ;  /* 0x00000017ff1d7290 */ /* 0x000fe200087fe4ff */
[----:B------:R1:W1:Y:S01]  /*1c10*/  SYNCS.PHASECHK.TRANS64.TRYWAIT P0, [UR8+0x38], R2 ;  /* 0x00003802ff0075a7 */ /* 0x0002620008001108 */
[----:B------:R-:W-:Y:S01]  /*1c20*/  ULEA UR8, UR25, UR4, 0xd ;  /* 0x0000000419087291 */ /* 0x000fe2000f8e68ff */
[----:B------:R-:W-:Y:S01]  /*1c30*/  UMOV UR26, 0x0 ;  /* 0x00000000001a7882 */ /* 0x000fe20000000000 */
[----:B------:R-:W-:-:S02]  /*1c40*/  UMOV UR27, 0x10000000 ;  /* 0x10000000001b7882 */ /* 0x000fc40000000000 */
[----:B------:R-:W-:Y:S01]  /*1c50*/  UIADD3 UR8, UPT, UPT, UR8, 0x9c00, URZ ;  /* 0x00009c0008087890 */ /* 0x000fe2000fffe0ff */
[----:B------:R-:W-:Y:S01]  /*1c60*/  UMOV UR19, UR35 ;  /* 0x0000002300137c82 */ /* 0x000fe20008000000 */
[----:B------:R-:W-:Y:S01]  /*1c70*/  UMOV UR20, UR36 ;  /* 0x0000002400147c82 */ /* 0x000fe20008000000 */
[----:B------:R-:W-:Y:S01]  /*1c80*/  UMOV UR12, UR36 ;  /* 0x00000024000c7c82 */ /* 0x000fe20008000000 */
[----:B------:R-:W-:Y:S01]  /*1c90*/  UMOV UR9, UR17 ;  /* 0x0000001100097c82 */ /* 0x000fe20008000000 */
[----:B------:R-:W-:Y:S01]  /*1ca0*/  UMOV UR10, UR18 ;  /* 0x00000012000a7c82 */ /* 0x000fe20008000000 */
[----:B------:R1:W-:Y:S01]  /*1cb0*/  UTMALDG.3D [UR16], [UR30], desc[UR26] ;  /* 0x00001a101e0075b4 */ /* 0x0003e20008011000 */
[----:B------:R-:W-:Y:S01]  /*1cc0*/  UIADD3 UR24, UPT, UPT, UR24, 0x1, URZ ;  /* 0x0000000118187890 */ /* 0x000fe2000fffe0ff */
[----:B------:R-:W-:-:S03]  /*1cd0*/  UMOV UR25, UR6 ;  /* 0x0000000600197c82 */ /* 0x000fc60008000000 */
[----:B------:R-:W-:Y:S01]  /*1ce0*/  UISETP.NE.AND UP0, UPT, UR24, UR21, UPT ;  /* 0x000000151800728c */ /* 0x000fe2000bf05270 */
[----:B------:R1:W-:Y:S08]  /*1cf0*/  UTMALDG.3D [UR8], [UR28], desc[UR26] ;  /* 0x00001a081c0075b4 */ /* 0x0003f00008011000 */
[----:B------:R-:W-:Y:S05]  /*1d00*/  BRA.U UP0, `(.L_x_31) ;  /* 0xfffffffd005c7547 */ /* 0x000fea000b83ffff */
.L_x_26:
[C---:B-1----:R-:W-:Y:S01]  /*1d10*/  LEA R2, R14.reuse, UR4, 0x3 ;  /* 0x000000040e027c11 */ /* 0x042fe2000f8e18ff */
[----:B------:R-:W-:Y:S01]  /*1d20*/  NOP ;  /* 0x0000000000007918 */ /* 0x000fe20000000000 */
[----:B--2---:R-:W-:Y:S02]  /*1d30*/  SHF.L.U32 R3, R13, 0x1f, RZ ;  /* 0x0000001f0d037819 */ /* 0x004fe400000006ff */
[----:B------:R-:W-:Y:S02]  /*1d40*/  LEA R4, R14, UR4, 0x4 ;  /* 0x000000040e047c11 */ /* 0x000fe4000f8e20ff */
[----:B------:R-:W1:Y:S02]  /*1d50*/  SYNCS.PHASECHK.TRANS64.TRYWAIT P0, [R2+URZ+0xc0], R3 ;  /* 0x0000c003020075a7 */ /* 0x000e6400080011ff */
[----:B-1----:R-:W-:Y:S05]  /*1d60*/  @!P0 BRA `(.L_x_32) ;  /* 0x0000007400348947 */ /* 0x002fea0003800000 */
.L_x_131:
[----:B------:R-:W2:Y:S01]  /*1d70*/  LDS.128 R4, [R4+0x150] ;  /* 0x0001500004047984 */ /* 0x000ea20000000c00 */
[----:B---3--:R-:W-:Y:S01]  /*1d80*/  ISETP.GE.AND P0, PT, R40, 0x1, PT ;  /* 0x000000012800780c */ /* 0x008fe20003f06270 */
[----:B-1----:R-:W-:Y:S01]  /*1d90*/  VIADD R2, R2, 0xd0 ;  /* 0x000000d002027836 */ /* 0x002fe20000000000 */
[----:B------:R-:W-:Y:S01]  /*1da0*/  @!PT LDS RZ, [RZ] ;  /* 0x00000000fffff984 */ /* 0x000fe20000000800 */
[----:B------:R-:W-:Y:S01]  /*1db0*/  @!PT LDS RZ, [RZ] ;  /* 0x00000000fffff984 */ /* 0x000fe20000000800 */
[----:B------:R-:W-:Y:S01]  /*1dc0*/  @!PT LDS RZ, [RZ] ;  /* 0x00000000fffff984 */ /* 0x000fe20000000800 */
[----:B------:R-:W-:Y:S01]  /*1dd0*/  @!PT LDS RZ, [RZ] ;  /* 0x00000000fffff984 */ /* 0x000fe20000000800 */
[----:B------:R1:W-:Y:S06]  /*1de0*/  MEMBAR.ALL.CTA ;  /* 0x0000000000007992 */ /* 0x0003ec0000008000 */
[----:B-1----:R-:W1:Y:S01]  /*1df0*/  FENCE.VIEW.ASYNC.S ;  /* 0x00000000000073c6 */ /* 0x002e620000000000 */
[----:B------:R-:W-:-:S04]  /*1e00*/  PRMT R2, RZ, 0x654, R2 ;  /* 0x00000654ff027816 */ /* 0x000fc80000000002 */
[----:B-1----:R1:W-:Y:S01]  /*1e10*/  SYNCS.ARRIVE.TRANS64.RED.A1T0 RZ, [R2+URZ], RZ ;  /* 0x000000ff02ff79a7 */ /* 0x0023e200081004ff */
[----:B--2---:R-:W-:-:S13]  /*1e20*/  LOP3.LUT P2, RZ, R6, 0x1, RZ, 0xc0, !PT ;  /* 0x0000000106ff7812 */ /* 0x004fda000784c0ff */
[----:B------:R-:W-:Y:S01]  /*1e30*/  @P2 SHF.R.U32.HI R3, RZ, 0x10, R5 ;  /* 0x00000010ff032819 */ /* 0x000fe20000011605 */
[----:B------:R-:W-:Y:S01]  /*1e40*/  VOTEU.ANY UP0, P2 ;  /* 0x0000000000ff7886 */ /* 0x000fe20001000100 */
[----:B------:R-:W-:Y:S02]  /*1e50*/  @P2 MOV R11, R4 ;  /* 0x00000004000b2202 */ /* 0x000fe40000000f00 */
[----:B------:R-:W-:Y:S02]  /*1e60*/  @P2 R2UR.BROADCAST UR8, R3 ;  /* 0x00000000030822ca */ /* 0x000fe400008e0000 */
[----:B------:R-:W-:-:S11]  /*1e70*/  @P2 LOP3.LUT R8, R5, 0xffff, RZ, 0xc0, !PT ;  /* 0x0000ffff05082812 */ /* 0x000fd600078ec0ff */
[----:B------:R-:W-:Y:S01]  /*1e80*/  @UP0 UMOV UR36, UR8 ;  /* 0x0000000800240c82 */ /* 0x000fe20008000000 */
[----:B-1----:R-:W-:Y:S05]  /*1e90*/  @!P0 BRA `(.L_x_33) ;  /* 0x0000000000b88947 */ /* 0x002fea0003800000 */
[----:B------:R-:W4:Y:S01]  /*1ea0*/  LDC.64 R4, c[0x0][0xb18] ;  /* 0x0002c600ff047b82 */ /* 0x000f220000000a00 */
[----:B------:R-:W-:-:S07]  /*1eb0*/  ISETP.NE.AND P3, PT, R40, 0x1, PT ;  /* 0x000000012800780c */ /* 0x000fce0003f65270 */
[----:B------:R-:W1:Y:S08]  /*1ec0*/  LDC.64 R6, c[0x0][0xb10] ;  /* 0x0002c400ff067b82 */ /* 0x000e700000000a00 */
[----:B------:R-:W2:Y:S08]  /*1ed0*/  LDC R16, c[0x0][0xb20] ;  /* 0x0002c800ff107b82 */ /* 0x000eb00000000800 */
[----:B------:R-:W3:Y:S01]  /*1ee0*/  LDC R18, c[0x0][0xb0c] ;  /* 0x0002c300ff127b82 */ /* 0x000ee20000000800 */
[----:B----4-:R-:W-:Y:S01]  /*1ef0*/  IMAD.HI.U32 R17, R0, R5, RZ ;  /* 0x0000000500117227 */ /* 0x010fe200078e00ff */
[----:B------:R-:W-:-:S03]  /*1f00*/  ISETP.NE.AND P0, PT, R4, 0x1, PT ;  /* 0x000000010400780c */ /* 0x000fc60003f05270 */
[----:B------:R-:W-:-:S03]  /*1f10*/  IMAD.HI.U32 R5, R8, R5, RZ ;  /* 0x0000000508057227 */ /* 0x000fc600078e00ff */
[----:B------:R-:W4:Y:S01]  /*1f20*/  LDC.64 R2, c[0x0][0xb28] ;  /* 0x0002ca00ff027b82 */ /* 0x000f220000000a00 */
[----:B-1----:R-:W-:-:S04]  /*1f30*/  IMAD.HI.U32 R20, R9, R6, RZ ;  /* 0x0000000609147227 */ /* 0x002fc800078e00ff */
[----:B------:R-:W-:Y:S01]  /*1f40*/  IMAD.HI.U32 R22, R11, R6, RZ ;  /* 0x000000060b167227 */ /* 0x000fe200078e00ff */
[----:B------:R-:W-:Y:S02]  /*1f50*/  SHF.R.U32.HI R20, RZ, R7, R20 ;  /* 0x00000007ff147219 */ /* 0x000fe40000011614 */
[-C--:B--2---:R-:W-:Y:S02]  /*1f60*/  SHF.R.U32.HI R17, RZ, R16.reuse, R17 ;  /* 0x00000010ff117219 */ /* 0x084fe40000011611 */
[----:B------:R-:W-:Y:S02]  /*1f70*/  SHF.R.U32.HI R5, RZ, R16, R5 ;  /* 0x00000010ff057219 */ /* 0x000fe40000011605 */
[----:B------:R-:W-:Y:S02]  /*1f80*/  SEL R17, R0, R17, !P0 ;  /* 0x0000001100117207 */ /* 0x000fe40004000000 */
[----:B------:R-:W-:Y:S02]  /*1f90*/  SHF.R.U32.HI R22, RZ, R7, R22 ;  /* 0x00000007ff167219 */ /* 0x000fe40000011616 */
[----:B---3--:R-:W-:-:S02]  /*1fa0*/  ISETP.NE.AND P1, PT, R18, 0x1, PT ;  /* 0x000000011200780c */ /* 0x008fc40003f25270 */
[----:B------:R-:W-:Y:S02]  /*1fb0*/  SEL R5, R8, R5, !P0 ;  /* 0x0000000508057207 */ /* 0x000fe40004000000 */
[----:B------:R-:W-:Y:S02]  /*1fc0*/  SEL R19, R9, R20, !P1 ;  /* 0x0000001409137207 */ /* 0x000fe40004800000 */
[----:B------:R-:W-:Y:S01]  /*1fd0*/  SEL R7, R11, R22, !P1 ;  /* 0x000000160b077207 */ /* 0x000fe20004800000 */
[----:B----4-:R-:W-:-:S04]  /*1fe0*/  IMAD.HI.U32 R20, R17, R2, RZ ;  /* 0x0000000211147227 */ /* 0x010fc800078e00ff */
[----:B------:R-:W-:Y:S01]  /*1ff0*/  IMAD.HI.U32 R6, R19, R2, RZ ;  /* 0x0000000213067227 */ /* 0x000fe200078e00ff */
[----:B------:R-:W-:-:S04]  /*2000*/  @P3 SHF.R.U32.HI R17, RZ, R3, R20 ;  /* 0x00000003ff113219 */ /* 0x000fc80000011614 */
[----:B------:R-:W-:Y:S01]  /*2010*/  @P3 SHF.R.U32.HI R19, RZ, R3, R6 ;  /* 0x00000003ff133219 */ /* 0x000fe20000011606 */
[----:B------:R-:W-:-:S04]  /*2020*/  IMAD R17, R40, R17, RZ ;  /* 0x0000001128117224 */ /* 0x000fc800078e02ff */
[----:B------:R-:W-:Y:S01]  /*2030*/  IMAD R6, R40, R19, RZ ;  /* 0x0000001328067224 */ /* 0x000fe200078e02ff */
[C---:B------:R-:W-:Y:S02]  /*2040*/  ISETP.GE.AND P0, PT, R5.reuse, R17, PT ;  /* 0x000000110500720c */ /* 0x040fe40003f06270 */
[----:B------:R-:W-:Y:S02]  /*2050*/  IADD3 R17, PT, PT, -R5, RZ, RZ ;  /* 0x000000ff05117210 */ /* 0x000fe40007ffe1ff */
[----:B------:R-:W-:Y:S01]  /*2060*/  ISETP.GE.OR P0, PT, R7, R6, P0 ;  /* 0x000000060700720c */ /* 0x000fe20000706670 */
[----:B------:R-:W-:-:S04]  /*2070*/  IMAD.HI.U32 R6, R5, R2, RZ ;  /* 0x0000000205067227 */ /* 0x000fc800078e00ff */
[----:B------:R-:W-:Y:S01]  /*2080*/  IMAD R8, R4, R17, R8 ;  /* 0x0000001104087224 */ /* 0x000fe200078e0208 */
[----:B------:R-:W-:-:S04]  /*2090*/  SHF.R.U32.HI R6, RZ, R3, R6 ;  /* 0x00000003ff067219 */ /* 0x000fc80000011606 */
[----:B------:R-:W-:-:S03]  /*20a0*/  SEL R6, R5, R6, !P3 ;  /* 0x0000000605067207 */ /* 0x000fc60005800000 */
[----:B------:R-:W-:-:S04]  /*20b0*/  @!P0 IMAD.HI.U32 R16, R7, R2, RZ ;  /* 0x0000000207108227 */ /* 0x000fc800078e00ff */
[----:B------:R-:W-:Y:S01]  /*20c0*/  IMAD.MOV R2, RZ, RZ, -R6 ;  /* 0x000000ffff027224 */ /* 0x000fe200078e0a06 */
[----:B------:R-:W-:-:S03]  /*20d0*/  @!P0 SHF.R.U32.HI R16, RZ, R3, R16 ;  /* 0x00000003ff108219 */ /* 0x000fc60000011610 */
[----:B------:R-:W-:Y:S01]  /*20e0*/  IMAD R2, R40, R2, R5 ;  /* 0x0000000228027224 */ /* 0x000fe200078e0205 */
        /* <DEDUP_REMOVED lines=9> */
.L_x_33:
[----:B------:R-:W1:Y:S02]  /*2180*/  LDCU UR8, c[0x0][0xb30] ;  /* 0x00016600ff0877ac */ /* 0x000e640008000800 */
[----:B-1----:R-:W-:-:S09]  /*2190*/  UISETP.NE.AND UP0, UPT, UR8, 0x1, UPT ;  /* 0x000000010800788c */ /* 0x002fd2000bf05270 */
[----:B------:R-:W-:Y:S05]  /*21a0*/  BRA.U UP0, `(.L_x_34) ;  /* 0x0000000100407547 */ /* 0x000fea000b800000 */
[----:B------:R-:W1:Y:S08]  /*21b0*/  LDC.64 R4, c[0x0][0xb10] ;  /* 0x0002c400ff047b82 */ /* 0x000e700000000a00 */
[----:B------:R-:W2:Y:S08]  /*21c0*/  LDC.64 R2, c[0x0][0xb18] ;  /* 0x0002c600ff027b82 */ /* 0x000eb00000000a00 */
[----:B------:R-:W3:Y:S08]  /*21d0*/  LDC R6, c[0x0][0xb20] ;  /* 0x0002c800ff067b82 */ /* 0x000ef00000000800 */
[----:B------:R-:W4:Y:S01]  /*21e0*/  LDC R16, c[0x0][0xb0c] ;  /* 0x0002c300ff107b82 */ /* 0x000f220000000800 */
[----:B-1----:R-:W-:-:S05]  /*21f0*/  IMAD.HI.U32 R4, R11, R4, RZ ;  /* 0x000000040b047227 */ /* 0x002fca00078e00ff */
[----:B------:R-:W-:Y:S01]  /*2200*/  SHF.R.U32.HI R4, RZ, R5, R4 ;  /* 0x00000005ff047219 */ /* 0x000fe20000011604 */
[----:B--2---:R-:W-:Y:S01]  /*2210*/  IMAD.HI.U32 R3, R8, R3, RZ ;  /* 0x0000000308037227 */ /* 0x004fe200078e00ff */
[----:B------:R-:W-:-:S04]  /*2220*/  ISETP.NE.AND P0, PT, R2, 0x1, PT ;  /* 0x000000010200780c */ /* 0x000fc80003f05270 */
[----:B---3--:R-:W-:-:S04]  /*2230*/  SHF.R.U32.HI R3, RZ, R6, R3 ;  /* 0x00000006ff037219 */ /* 0x008fc80000011603 */
[----:B------:R-:W-:Y:S02]  /*2240*/  SEL R3, R8, R3, !P0 ;  /* 0x0000000308037207 */ /* 0x000fe40004000000 */
[----:B----4-:R-:W-:-:S04]  /*2250*/  ISETP.NE.AND P1, PT, R16, 0x1, PT ;  /* 0x000000011000780c */ /* 0x010fc80003f25270 */
[----:B------:R-:W-:-:S05]  /*2260*/  SEL R4, R11, R4, !P1 ;  /* 0x000000040b047207 */ /* 0x000fca0004800000 */
[----:B------:R-:W-:Y:S02]  /*2270*/  IMAD.IADD R5, R3, 0x1, -R4 ;  /* 0x0000000103057824 */ /* 0x000fe400078e0a04 */
[----:B------:R-:W-:Y:S02]  /*2280*/  IMAD.IADD R3, R4, 0x1, -R3 ;  /* 0x0000000104037824 */ /* 0x000fe400078e0a03 */
[----:B------:R-:W-:Y:S02]  /*2290*/  IMAD R11, R5, R16, R11 ;  /* 0x00000010050b7224 */ /* 0x000fe400078e020b */
[----:B------:R-:W-:-:S07]  /*22a0*/  IMAD R8, R3, R2, R8 ;  /* 0x0000000203087224 */ /* 0x000fce00078e0208 */
.L_x_34:
[----:B------:R-:W-:Y:S01]  /*22b0*/  VIADD R14, R14, 0x1 ;  /* 0x000000010e0e7836 */ /* 0x000fe20000000000 */
[----:B------:R-:W-:Y:S01]  /*22c0*/  PLOP3.LUT P1, PT, PT, PT, PT, 0x80, 0x8 ;  /* 0x000000000008781c */ /* 0x000fe20003f2f070 */
[----:B------:R-:W-:Y:S02]  /*22d0*/  IMAD.IADD R21, R11, 0x1, R90 ;  /* 0x000000010b157824 */ /* 0x000fe400078e025a */
[----:B------:R-:W-:Y:S01]  /*22e0*/  IMAD.IADD R20, R8, 0x1, R83 ;  /* 0x0000000108147824 */ /* 0x000fe200078e0253 */
[----:B------:R-:W-:-:S04]  /*22f0*/  ISETP.NE.AND P0, PT, R14, 0x2, PT ;  /* 0x000000020e00780c */ /* 0x000fc80003f05270 */
[----:B------:R-:W-:Y:S02]  /*2300*/  SEL R2, RZ, 0x1, P0 ;  /* 0x00000001ff027807 */ /* 0x000fe40000000000 */
[----:B------:R-:W-:Y:S02]  /*2310*/  SEL R14, R14, RZ, P0 ;  /* 0x000000ff0e0e7207 */ /* 0x000fe40000000000 */
[----:B------:R-:W-:Y:S01]  /*2320*/  LOP3.LUT R13, R13, R2, RZ, 0x3c, !PT ;  /* 0x000000020d0d7212 */ /* 0x000fe200078e3cff */
[----:B------:R-:W-:Y:S06]  /*2330*/  @P2 BRA `(.L_x_35) ;  /* 0xfffffff000982947 */ /* 0x000fec000383ffff */
[----:B------:R-:W-:Y:S01]  /*2340*/  UIADD3 UR4, UPT, UPT, UR4, 0x38, URZ ;  /* 0x0000003804047890 */ /* 0x000fe2000fffe0ff */
[----:B------:R-:W-:-:S03]  /*2350*/  SHF.L.U32 R3, R15, 0x1f, RZ ;  /* 0x0000001f0f037819 */ /* 0x000fc600000006ff */
[----:B------:R-:W-:-:S09]  /*2360*/  ULEA UR5, UR6, UR4, 0x3 ;  /* 0x0000000406057291 */ /* 0x000fd2000f8e18ff */
[----:B------:R-:W1:Y:S02]  /*2370*/  SYNCS.PHASECHK.TRANS64.TRYWAIT P0, [UR5], R3 ;  /* 0x00000003ff0075a7 */ /* 0x000e640008001105 */
[----:B-1----:R-:W-:Y:S05]  /*2380*/  @!P0 BRA `(.L_x_36) ;  /* 0x0000006c00c08947 */ /* 0x002fea0003800000 */
.L_x_133:
[----:B------:R-:W-:-:S04]  /*2390*/  UIADD3 UR6, UPT, UPT, UR6, 0x1, URZ ;  /* 0x0000000106067890 */ /* 0x000fc8000fffe0ff */
[----:B------:R-:W-:-:S04]  /*23a0*/  UISETP.NE.AND UP0, UPT, UR6, 0x7, UPT ;  /* 0x000000070600788c */ /* 0x000fc8000bf05270 */
[----:B------:R-:W-:Y:S02]  /*23b0*/  USEL UR7, URZ, 0x1, UP0 ;  /* 0x00000001ff077887 */ /* 0x000fe40008000000 */
[----:B------:R-:W-:-:S04]  /*23c0*/  USEL UR6, UR6, URZ, UP0 ;  /* 0x000000ff06067287 */ /* 0x000fc80008000000 */
[----:B------:R-:W-:Y:S01]  /*23d0*/  ULEA UR5, UR6, UR4, 0x3 ;  /* 0x0000000406057291 */ /* 0x000fe2000f8e18ff */
[----:B------:R-:W-:-:S04]  /*23e0*/  LOP3.LUT R2, R15, UR7, RZ, 0x3c, !PT ;  /* 0x000000070f027c12 */ /* 0x000fc8000f8e3cff */
[----:B-1----:R-:W-:-:S04]  /*23f0*/  SHF.L.U32 R3, R2, 0x1f, RZ ;  /* 0x0000001f02037819 */ /* 0x002fc800000006ff */
[----:B------:R-:W1:Y:S02]  /*2400*/  SYNCS.PHASECHK.TRANS64.TRYWAIT P0, [UR5], R3 ;  /* 0x00000003ff0075a7 */ /* 0x000e640008001105 */
[----:B-1----:R-:W-:Y:S05]  /*2410*/  @!P0 BRA `(.L_x_37) ;  /* 0x0000006c00b48947 */ /* 0x002fea0003800000 */
.L_x_135:
        /* <DEDUP_REMOVED lines=9> */
.L_x_137:
        /* <DEDUP_REMOVED lines=9> */
.L_x_139:
        /* <DEDUP_REMOVED lines=9> */
.L_x_141:
        /* <DEDUP_REMOVED lines=9> */
.L_x_143:
[----:B------:R-:W-:-:S04]  /*2660*/  UIADD3 UR6, UPT, UPT, UR6, 0x1, URZ ;  /* 0x0000000106067890 */ /* 0x000fc8000fffe0ff */
[----:B------:R-:W-:-:S04]  /*2670*/  UISETP.NE.AND UP0, UPT, UR6, 0x7, UPT ;  /* 0x000000070600788c */ /* 0x000fc8000bf05270 */
[----:B------:R-:W-:Y:S02]  /*2680*/  USEL UR5, URZ, 0x1, UP0 ;  /* 0x00000001ff057887 */ /* 0x000fe40008000000 */
[----:B------:R-:W-:-:S04]  /*2690*/  USEL UR6, UR6, URZ, UP0 ;  /* 0x000000ff06067287 */ /* 0x000fc80008000000 */
[----:B------:R-:W-:Y:S01]  /*26a0*/  ULEA UR6, UR6, UR4, 0x3 ;  /* 0x0000000406067291 */ /* 0x000fe2000f8e18ff */
[----:B-1----:R-:W-:-:S04]  /*26b0*/  LOP3.LUT R3, R2, UR5, RZ, 0x3c, !PT ;  /* 0x0000000502037c12 */ /* 0x002fc8000f8e3cff */
[----:B------:R-:W-:Y:S01]  /*26c0*/  SHF.L.U32 R3, R3, 0x1f, RZ ;  /* 0x0000001f03037819 */ /* 0x000fe200000006ff */
[----:B----4-:R-:W-:-:S07]  /*26d0*/  IMAD.U32 R0, RZ, RZ, UR6 ;  /* 0x00000006ff007e24 */ /* 0x010fce000f8e00ff */
.L_x_42:
[----:B-1----:R1:W2:Y:S02]  /*26e0*/  SYNCS.PHASECHK.TRANS64.TRYWAIT P0, [R0+URZ], R3 ;  /* 0x00000003000075a7 */ /* 0x0022a400080011ff */
[----:B--2---:R-:W-:Y:S05]  /*26f0*/  @!P0 NANOSLEEP.SYNCS 0x989680 ;  /* 0x009896800000895d */ /* 0x004fea0003900000 */
[----:B------:R-:W2:Y:S02]  /*2700*/  @!P0 SYNCS.PHASECHK.TRANS64 P0, [R0+URZ], R3 ;  /* 0x00000003000085a7 */ /* 0x000ea400080010ff */
[----:B--2---:R-:W-:Y:S05]  /*2710*/  @P0 EXIT ;  /* 0x000000000000094d */ /* 0x004fea0003800000 */
[----:B------:R-:W-:Y:S05]  /*2720*/  BRA `(.L_x_42) ;  /* 0xfffffffc00ec7947 */ /* 0x000fea000383ffff */
.L_x_17:
[----:B------:R-:W-:-:S04]  /*2730*/  UISETP.NE.AND UP1, UPT, UR37, URZ, UPT ;  /* 0x000000ff2500728c */ /* 0x000fc8000bf25270 */
[----:B------:R-:W-:-:S09]  /*2740*/  UISETP.NE.OR UP1, UPT, UR8, 0x1, UP1 ;  /* 0x000000010800788c */ /* 0x000fd20008f25670 */
[----:B------:R-:W-:Y:S05]  /*2750*/  BRA.U UP1, `(.L_x_43) ;  /* 0x0000000501487547 */ /* 0x000fea000b800000 */
[----:B------:R-:W-:Y:S01]  /*2760*/  ISETP.NE.AND P2, PT, R2, RZ, PT ;  /* 0x000000ff0200720c */ /* 0x000fe20003f45270 */
[----:B------:R-:W-:Y:S01]  /*2770*/  IMAD.MOV.U32 R12, RZ, RZ, 0x1 ;  /* 0x00000001ff0c7424 */ /* 0x000fe200078e00ff */
[----:B------:R-:W-:Y:S02]  /*2780*/  CS2R R10, SRZ ;  /* 0x00000000000a7805 */ /* 0x000fe4000001ff00 */
[----:B------:R-:W-:Y:S01]  /*2790*/  CS2R R8, SRZ ;  /* 0x0000000000087805 */ /* 0x000fe2000001ff00 */
[----:B------:R-:W-:Y:S01]  /*27a0*/  UMOV UR4, 0x400 ;  /* 0x0000040000047882 */ /* 0x000fe20000000000 */
[----:B------:R-:W-:Y:S01]  /*27b0*/  UMOV UR6, URZ ;  /* 0x000000ff00067c82 */ /* 0x000fe20008000000 */
[----:B------:R-:W-:-:S12]  /*27c0*/  ULEA UR37, UR37, UR4, 0x18 ;  /* 0x0000000425257291 */ /* 0x000fd8000f8ec0ff */
.L_x_47:
[----:B------:R-:W-:Y:S02]  /*27d0*/  LEA R0, R8, UR37, 0x3 ;  /* 0x0000002508007c11 */ /* 0x000fe4000f8e18ff */
[----:B------:R-:W-:-:S03]  /*27e0*/  SHF.L.U32 R5, R9, 0x1f, RZ ;  /* 0x0000001f09057819 */ /* 0x000fc600000006ff */
[----:B------:R-:W-:Y:S01]  /*27f0*/  VIADD R4, R0, 0x130 ;  /* 0x0000013000047836 */ /* 0x000fe20000000000 */
[----:B------:R-:W1:Y:S02]  /*2800*/  SYNCS.PHASECHK.TRANS64.TRYWAIT P0, [R0+URZ+0x120], R5 ;  /* 0x00012005000075a7 */ /* 0x000e6400080011ff */
[----:B-1----:R-:W-:Y:S05]  /*2810*/  @!P0 BRA `(.L_x_44) ;  /* 0x0000006c002c8947 */ /* 0x002fea0003800000 */
.L_x_144:
[----:B------:R-:W-:Y:S01]  /*2820*/  ULEA UR5, UR6, UR37, 0x3 ;  /* 0x0000002506057291 */ /* 0x000fe2000f8e18ff */
[----:B------:R-:W-:Y:S02]  /*2830*/  PRMT R4, RZ, 0x654, R4 ;  /* 0x00000654ff047816 */ /* 0x000fe40000000004 */
[----:B-1----:R-:W-:Y:S01]  /*2840*/  SHF.L.U32 R5, R12, 0x1f, RZ ;  /* 0x0000001f0c057819 */ /* 0x002fe200000006ff */
[----:B------:R-:W-:Y:S01]  /*2850*/  UIADD3 UR4, UPT, UPT, UR5, 0xc0, URZ ;  /* 0x000000c005047890 */ /* 0x000fe2000fffe0ff */
[----:B------:R1:W-:Y:S05]  /*2860*/  SYNCS.ARRIVE.TRANS64.RED.A1T0 RZ, [R4+URZ], RZ ;  /* 0x000000ff04ff79a7 */ /* 0x0003ea00081004ff */
[----:B------:R-:W-:Y:S01]  /*2870*/  IMAD.U32 R7, RZ, RZ, UR4 ;  /* 0x00000004ff077e24 */ /* 0x000fe2000f8e00ff */
[----:B------:R-:W2:Y:S04]  /*2880*/  SYNCS.PHASECHK.TRANS64.TRYWAIT P0, [UR5+0xd0], R5 ;  /* 0x0000d005ff0075a7 */ /* 0x000ea80008001105 */
[----:B------:R-:W-:Y:S01]  /*2890*/  PRMT R6, R2, 0x654, R7 ;  /* 0x0000065402067816 */ /* 0x000fe20000000007 */
[----:B-1----:R-:W-:Y:S01]  /*28a0*/  @!P2 IMAD.MOV.U32 R4, RZ, RZ, 0x10 ;  /* 0x00000010ff04a424 */ /* 0x002fe200078e00ff */
[----:B--2---:R-:W-:Y:S06]  /*28b0*/  @!P0 BRA `(.L_x_45) ;  /* 0x0000006c00188947 */ /* 0x004fec0003800000 */
.L_x_146:
[----:B------:R-:W-:Y:S01]  /*28c0*/  ULEA UR4, UR6, UR37, 0x4 ;  /* 0x0000002506047291 */ /* 0x000fe2000f8e20ff */
[----:B------:R-:W-:Y:S01]  /*28d0*/  SEL R3, R6, R3, !P2 ;  /* 0x0000000306037207 */ /* 0x000fe20005000000 */
[----:B------:R-:W-:Y:S01]  /*28e0*/  UIADD3 UR5, UPT, UPT, UR5, 0xc0, URZ ;  /* 0x000000c005057890 */ /* 0x000fe2000fffe0ff */
[----:B-1----:R-:W-:Y:S01]  /*28f0*/  LEA R0, R11, UR37, 0x3 ;  /* 0x000000250b007c11 */ /* 0x002fe2000f8e18ff */
[----:B------:R-:W-:Y:S01]  /*2900*/  UIADD3 UR4, UPT, UPT, UR4, 0x150, URZ ;  /* 0x0000015004047890 */ /* 0x000fe2000fffe0ff */
[----:B------:R-:W-:Y:S01]  /*2910*/  SHF.L.U32 R5, R10, 0x1f, RZ ;  /* 0x0000001f0a057819 */ /* 0x000fe200000006ff */
[----:B------:R1:W-:Y:S01]  /*2920*/  @!P2 SYNCS.ARRIVE.TRANS64.RED RZ, [R3+URZ], R4 ;  /* 0x0000000403ffa9a7 */ /* 0x0003e200080004ff */
[----:B------:R-:W-:Y:S01]  /*2930*/  UIADD3 UR6, UPT, UPT, UR6, 0x1, URZ ;  /* 0x0000000106067890 */ /* 0x000fe2000fffe0ff */
[----:B------:R-:W-:-:S03]  /*2940*/  VIADD R8, R8, 0x1 ;  /* 0x0000000108087836 */ /* 0x000fc60000000000 */
[----:B------:R-:W-:Y:S02]  /*2950*/  UISETP.NE.AND UP0, UPT, UR6, 0x2, UPT ;  /* 0x000000020600788c */ /* 0x000fe4000bf05270 */
[----:B------:R-:W-:Y:S06]  /*2960*/  UGETNEXTWORKID.BROADCAST [UR4], [UR5] ;  /* 0x00000000040073ca */ /* 0x000fec0008000100 */
[----:B------:R-:W-:Y:S01]  /*2970*/  USEL UR4, URZ, 0x1, UP0 ;  /* 0x00000001ff047887 */ /* 0x000fe20008000000 */
[----:B------:R-:W-:Y:S01]  /*2980*/  ISETP.NE.AND P0, PT, R8, 0x2, PT ;  /* 0x000000020800780c */ /* 0x000fe20003f05270 */
[----:B------:R-:W-:Y:S01]  /*2990*/  USEL UR6, UR6, URZ, UP0 ;  /* 0x000000ff06067287 */ /* 0x000fe20008000000 */
[----:B------:R-:W2:Y:S03]  /*29a0*/  SYNCS.PHASECHK.TRANS64.TRYWAIT P1, [R0+URZ+0xc0], R5 ;  /* 0x0000c005000075a7 */ /* 0x000ea600080211ff */
[----:B------:R-:W-:Y:S01]  /*29b0*/  LOP3.LUT R12, R12, UR4, RZ, 0x3c, !PT ;  /* 0x000000040c0c7c12 */ /* 0x000fe2000f8e3cff */
[----:B-12---:R-:W-:Y:S07]  /*29c0*/  @!P1 BRA `(.L_x_46) ;  /* 0x0000006800ec9947 */ /* 0x006fee0003800000 */
.L_x_147:
[C---:B------:R-:W-:Y:S01]  /*29d0*/  LEA R4, R11.reuse, UR37, 0x4 ;  /* 0x000000250b047c11 */ /* 0x040fe2000f8e20ff */
[----:B-1----:R-:W-:Y:S01]  /*29e0*/  VIADD R0, R0, 0xd0 ;  /* 0x000000d000007836 */ /* 0x002fe20000000000 */
[----:B------:R-:W-:Y:S01]  /*29f0*/  SEL R8, R8, RZ, P0 ;  /* 0x000000ff08087207 */ /* 0x000fe20000000000 */
[----:B------:R-:W-:-:S03]  /*2a00*/  VIADD R11, R11, 0x1 ;  /* 0x000000010b0b7836 */ /* 0x000fc60000000000 */
[----:B------:R-:W1:Y:S01]  /*2a10*/  LDS.128 R4, [R4+0x150] ;  /* 0x0001500004047984 */ /* 0x000e620000000c00 */
[----:B------:R-:W-:Y:S02]  /*2a20*/  PRMT R0, RZ, 0x654, R0 ;  /* 0x00000654ff007816 */ /* 0x000fe40000000000 */
[C---:B------:R-:W-:Y:S01]  /*2a30*/  ISETP.NE.AND P1, PT, R11.reuse, 0x2, PT ;  /* 0x000000020b00780c */ /* 0x040fe20003f25270 */
[----:B------:R-:W-:Y:S01]  /*2a40*/  @!PT LDS RZ, [RZ] ;  /* 0x00000000fffff984 */ /* 0x000fe20000000800 */
[----:B------:R-:W-:Y:S01]  /*2a50*/  @!PT LDS RZ, [RZ] ;  /* 0x00000000fffff984 */ /* 0x000fe20000000800 */
[----:B------:R-:W-:Y:S01]  /*2a60*/  @!PT LDS RZ, [RZ] ;  /* 0x00000000fffff984 */ /* 0x000fe20000000800 */
[----:B------:R-:W-:Y:S01]  /*2a70*/  @!PT LDS RZ, [RZ] ;  /* 0x00000000fffff984 */ /* 0x000fe20000000800 */
[----:B------:R2:W-:Y:S06]  /*2a80*/  MEMBAR.ALL.CTA ;  /* 0x0000000000007992 */ /* 0x0005ec0000008000 */
[----:B--2---:R-:W2:Y:S01]  /*2a90*/  FENCE.VIEW.ASYNC.S ;  /* 0x00000000000073c6 */ /* 0x004ea20000000000 */
[----:B------:R-:W-:Y:S01]  /*2aa0*/  SEL R11, R11, RZ, P1 ;  /* 0x000000ff0b0b7207 */ /* 0x000fe20000800000 */
[----:B--2---:R2:W-:Y:S01]  /*2ab0*/  SYNCS.ARRIVE.TRANS64.RED.A1T0 RZ, [R0+URZ], RZ ;  /* 0x000000ff00ff79a7 */ /* 0x0045e200081004ff */
[----:B-1----:R-:W-:-:S02]  /*2ac0*/  LOP3.LUT P3, RZ, R6, 0x1, RZ, 0xc0, !PT ;  /* 0x0000000106ff7812 */ /* 0x002fc4000786c0ff */
[----:B------:R-:W-:-:S04]  /*2ad0*/  SEL R5, RZ, 0x1, P1 ;  /* 0x00000001ff057807 */ /* 0x000fc80000800000 */
[----:B------:R-:W-:Y:S02]  /*2ae0*/  LOP3.LUT R10, R10, R5, RZ, 0x3c, !PT ;  /* 0x000000050a0a7212 */ /* 0x000fe400078e3cff */
[----:B--2---:R-:W-:-:S04]  /*2af0*/  SEL R0, RZ, 0x1, P0 ;  /* 0x00000001ff007807 */ /* 0x004fc80000000000 */
[----:B------:R-:W-:Y:S01]  /*2b00*/  LOP3.LUT R9, R9, R0, RZ, 0x3c, !PT ;  /* 0x0000000009097212 */ /* 0x000fe200078e3cff */
[----:B------:R-:W-:Y:S06]  /*2b10*/  @P3 BRA `(.L_x_47) ;  /* 0xfffffffc002c3947 */ /* 0x000fec000383ffff */
[----:B------:R-:W-:Y:S01]  /*2b20*/  ULEA UR5, UR6, UR37, 0x3 ;  /* 0x0000002506057291 */ /* 0x000fe2000f8e18ff */
[----:B------:R-:W-:-:S08]  /*2b30*/  SHF.L.U32 R3, R12, 0x1f, RZ ;  /* 0x0000001f0c037819 */ /* 0x000fd000000006ff */
[----:B------:R-:W1:Y:S02]  /*2b40*/  SYNCS.PHASECHK.TRANS64 P0, [UR5+0xd0], R3 ;  /* 0x0000d003ff0075a7 */ /* 0x000e640008001005 */
[----:B-1----:R-:W-:Y:S05]  /*2b50*/  @P0 BRA `(.L_x_48) ;  /* 0x0000000000080947 */ /* 0x002fea0003800000 */
[----:B------:R-:W1:Y:S02]  /*2b60*/  SYNCS.PHASECHK.TRANS64.TRYWAIT P0, [UR5+0xd0], R3 ;  /* 0x0000d003ff0075a7 */ /* 0x000e640008001105 */
[----:B-1----:R-:W-:Y:S05]  /*2b70*/  @!P0 BRA `(.L_x_49) ;  /* 0x0000006800948947 */ /* 0x002fea0003800000 */
.L_x_48:
[----:B------:R-:W-:-:S04]  /*2b80*/  UIADD3 UR4, UPT, UPT, UR6, 0x1, URZ ;  /* 0x0000000106047890 */ /* 0x000fc8000fffe0ff */
[----:B------:R-:W-:-:S04]  /*2b90*/  UISETP.NE.AND UP0, UPT, UR4, 0x2, UPT ;  /* 0x000000020400788c */ /* 0x000fc8000bf05270 */
[----:B------:R-:W-:Y:S02]  /*2ba0*/  USEL UR7, URZ, 0x1, UP0 ;  /* 0x00000001ff077887 */ /* 0x000fe40008000000 */
[----:B------:R-:W-:-:S04]  /*2bb0*/  USEL UR4, UR4, URZ, UP0 ;  /* 0x000000ff04047287 */ /* 0x000fc80008000000 */
[----:B------:R-:W-:Y:S01]  /*2bc0*/  ULEA UR4, UR4, UR37, 0x3 ;  /* 0x0000002504047291 */ /* 0x000fe2000f8e18ff */
[----:B-1----:R-:W-:-:S04]  /*2bd0*/  LOP3.LUT R3, R12, UR7, RZ, 0x3c, !PT ;  /* 0x000000070c037c12 */ /* 0x002fc8000f8e3cff */
[----:B------:R-:W-:-:S04]  /*2be0*/  SHF.L.U32 R0, R3, 0x1f, RZ ;  /* 0x0000001f03007819 */ /* 0x000fc800000006ff */
[----:B------:R-:W1:Y:S02]  /*2bf0*/  SYNCS.PHASECHK.TRANS64 P0, [UR4+0xd0], R0 ;  /* 0x0000d000ff0075a7 */ /* 0x000e640008001004 */
[----:B-1----:R-:W-:Y:S05]  /*2c00*/  @P0 EXIT ;  /* 0x000000000000094d */ /* 0x002fea0003800000 */
[----:B------:R-:W-:Y:S02]  /*2c10*/  SHF.L.U32 R3, R3, 0x1f, RZ ;  /* 0x0000001f03037819 */ /* 0x000fe400000006ff */
[----:B------:R-:W-:-:S07]  /*2c20*/  MOV R0, UR4 ;  /* 0x0000000400007c02 */ /* 0x000fce0008000f00 */
.L_x_50:
[----:B-1----:R1:W2:Y:S02]  /*2c30*/  SYNCS.PHASECHK.TRANS64.TRYWAIT P0, [R0+URZ+0xd0], R3 ;  /* 0x0000d003000075a7 */ /* 0x0022a400080011ff */
[----:B--2---:R-:W-:Y:S05]  /*2c40*/  @!P0 NANOSLEEP.SYNCS 0x989680 ;  /* 0x009896800000895d */ /* 0x004fea0003900000 */
[----:B------:R-:W2:Y:S02]  /*2c50*/  @!P0 SYNCS.PHASECHK.TRANS64 P0, [R0+URZ+0xd0], R3 ;  /* 0x0000d003000085a7 */ /* 0x000ea400080010ff */
[----:B--2---:R-:W-:Y:S05]  /*2c60*/  @P0 EXIT ;  /* 0x000000000000094d */ /* 0x004fea0003800000 */
[----:B------:R-:W-:Y:S05]  /*2c70*/  BRA `(.L_x_50) ;  /* 0xfffffffc00ec7947 */ /* 0x000fea000383ffff */
.L_x_43:
[----:B------:R-:W-:-:S09]  /*2c80*/  UISETP.NE.AND UP1, UPT, UR8, URZ, UPT ;  /* 0x000000ff0800728c */ /* 0x000fd2000bf25270 */
[----:B------:R-:W-:Y:S05]  /*2c90*/  BRA.U UP1, `(.L_x_51) ;  /* 0x0000000d01787547 */ /* 0x000fea000b800000 */
[----:B------:R-:W-:Y:S01]  /*2ca0*/  UMOV UR4, 0x40 ;  /* 0x0000004000047882 */ /* 0x000fe20000000000 */
[----:B------:R-:W-:Y:S01]  /*2cb0*/  NOP ;  /* 0x0000000000007918 */ /* 0x000fe20000000000 */
[----:B------:R-:W-:Y:S01]  /*2cc0*/  ULEA UR4, UR37, UR4, 0x18 ;  /* 0x0000000425047291 */ /* 0x000fe2000f8ec0ff */
[----:B------:R-:W-:Y:S02]  /*2cd0*/  UMOV UR5, 0x400 ;  /* 0x0000040000057882 */ /* 0x000fe40000000000 */
[----:B------:R-:W-:-:S06]  /*2ce0*/  ULEA UR37, UR37, UR5, 0x18 ;  /* 0x0000000525257291 */ /* 0x000fcc000f8ec0ff */
[----:B------:R-:W1:Y:S02]  /*2cf0*/  LDS.U8 R0, [UR4+0x1c] ;  /* 0x00001c04ff007984 */ /* 0x000e640008000000 */
[----:B-1----:R-:W-:-:S13]  /*2d00*/  ISETP.NE.AND P0, PT, R0, RZ, PT ;  /* 0x000000ff0000720c */ /* 0x002fda0003f05270 */
[----:B------:R-:W-:Y:S05]  /*2d10*/  @P0 BRA `(.L_x_52) ;  /* 0x0000000000580947 */ /* 0x000fea0003800000 */
[----:B------:R-:W-:-:S13]  /*2d20*/  ELECT P0, URZ, PT ;  /* 0x0000000000ff782f */ /* 0x000fda0003800000 */
[----:B------:R-:W-:Y:S05]  /*2d30*/  @!P0 BRA `(.L_x_53) ;  /* 0x0000000000608947 */ /* 0x000fea0003800000 */
[----:B------:R-:W-:Y:S01]  /*2d40*/  UMOV UR5, 0x10 ;  /* 0x0000001000057882 */ /* 0x000fe20000000000 */
[----:B------:R-:W-:Y:S01]  /*2d50*/  HFMA2 R0, -RZ, RZ, 0, 5.9604644775390625e-08 ;  /* 0x00000001ff007431 */ /* 0x000fe200000001ff */
[----:B------:R-:W-:-:S03]  /*2d60*/  MOV R2, 0xffff ;  /* 0x0000ffff00027802 */ /* 0x000fc60000000f00 */
[----:B------:R-:W-:Y:S04]  /*2d70*/  DEPBAR.LE SB1, 0x36 ;  /* 0x00009d800000791a */ /* 0x000fe80000000000 */
[----:B------:R-:W1:Y:S02]  /*2d80*/  UTCATOMSWS.FIND_AND_SET.ALIGN UP0, UR5, UR5 ;  /* 0x00000005000575e3 */ /* 0x000e640008000800 */
[----:B-1----:R-:W-:Y:S01]  /*2d90*/  MOV R3, UR5 ;  /* 0x0000000500037c02 */ /* 0x002fe20008000f00 */
[----:B------:R-:W-:Y:S06]  /*2da0*/  BRA.U UP0, `(.L_x_54) ;  /* 0x0000000100187547 */ /* 0x000fec000b800000 */
.L_x_55:
[----:B------:R-:W-:Y:S05]  /*2db0*/  NANOSLEEP 0x64 ;  /* 0x000000640000795d */ /* 0x000fea0003800000 */
[----:B------:R-:W-:-:S05]  /*2dc0*/  UMOV UR5, 0x10 ;  /* 0x0000001000057882 */ /* 0x000fca0000000000 */
[----:B------:R-:W-:Y:S04]  /*2dd0*/  DEPBAR.LE SB1, 0x36 ;  /* 0x00009d800000791a */ /* 0x000fe80000000000 */
[----:B------:R-:W1:Y:S02]  /*2de0*/  UTCATOMSWS.FIND_AND_SET.ALIGN UP0, UR5, UR5 ;  /* 0x00000005000575e3 */ /* 0x000e640008000800 */
[----:B-1----:R-:W-:Y:S01]  /*2df0*/  MOV R3, UR5 ;  /* 0x0000000500037c02 */ /* 0x002fe20008000f00 */
[----:B------:R-:W-:Y:S05]  /*2e00*/  BRA.U !UP0, `(.L_x_55) ;  /* 0xfffffffd08e87547 */ /* 0x000fea000b83ffff */
.L_x_54:
[-C--:B------:R-:W-:Y:S02]  /*2e10*/  SHF.L.U32 R2, R2, R3.reuse, RZ ;  /* 0x0000000302027219 */ /* 0x080fe400000006ff */
[----:B------:R-:W-:Y:S01]  /*2e20*/  SHF.L.U32 R0, R0, R3, RZ ;  /* 0x0000000300007219 */ /* 0x000fe200000006ff */
[----:B------:R-:W-:Y:S02]  /*2e30*/  IMAD.SHL.U32 R3, R3, 0x20, RZ ;  /* 0x0000002003037824 */ /* 0x000fe400078e00ff */
[----:B------:R1:W-:Y:S04]  /*2e40*/  ATOMS.OR RZ, [UR4+0x14], R2 ;  /* 0x00001402ffff798c */ /* 0x0003e8000b000004 */
[----:B------:R1:W-:Y:S04]  /*2e50*/  ATOMS.OR RZ, [UR4+0x18], R0 ;  /* 0x00001800ffff798c */ /* 0x0003e8000b000004 */
[----:B------:R1:W-:Y:S01]  /*2e60*/  STS [UR37+0x170], R3 ;  /* 0x00017003ff007988 */ /* 0x0003e20008000825 */
[----:B------:R-:W-:Y:S05]  /*2e70*/  BRA `(.L_x_53) ;  /* 0x0000000000107947 */ /* 0x000fea0003800000 */
.L_x_52:
[----:B------:R-:W-:Y:S02]  /*2e80*/  MOV R0, 0xffffffff ;  /* 0xffffffff00007802 */ /* 0x000fe40000000f00 */
[----:B------:R-:W-:-:S03]  /*2e90*/  MOV R2, 0x2ec0 ;  /* 0x00002ec000027802 */ /* 0x000fc60000000f00 */
[----:B------:R1:W-:Y:S04]  /*2ea0*/  STS [UR37+0x170], R0 ;  /* 0x00017000ff007988 */ /* 0x0003e80008000825 */
[----:B-1-3-5:R-:W-:Y:S05]  /*2eb0*/  CALL.REL.NOINC `($__internal_1_$__cuda_sm10x_tcgen05_guardrail_trap_phase_invalid_during_alloc) ;  /* 0x0000006c00d87944 */ /* 0x02afea0003c00000 */
.L_x_53:
[----:B------:R-:W-:Y:S05]  /*2ec0*/  WARPSYNC.ALL ;  /* 0x0000000000007948 */ /* 0x000fea0003800000 */
[----:B------:R-:W2:Y:S01]  /*2ed0*/  S2UR UR6, SR_CgaCtaId ;  /* 0x00000000000679c3 */ /* 0x000ea20000008800 */
[----:B------:R-:W-:Y:S01]  /*2ee0*/  UMOV UR4, 0x400 ;  /* 0x0000040000047882 */ /* 0x000fe20000000000 */
[----:B------:R-:W-:-:S06]  /*2ef0*/  NOP ;  /* 0x0000000000007918 */ /* 0x000fcc0000000000 */
[----:B------:R-:W-:Y:S06]  /*2f00*/  BAR.ARV 0x6, 0xa0 ;  /* 0x0182800000007b1d */ /* 0x000fec0000002000 */
[----:B------:R-:W4:Y:S01]  /*2f10*/  LDCU UR7, c[0x0][0x38c] ;  /* 0x00007180ff0777ac */ /* 0x000f220008000800 */
[----:B------:R-:W-:Y:S01]  /*2f20*/  IMAD.MOV.U32 R11, RZ, RZ, 0x1 ;  /* 0x00000001ff0b7424 */ /* 0x000fe200078e00ff */
[----:B------:R-:W-:Y:S01]  /*2f30*/  CS2R R8, SRZ ;  /* 0x0000000000087805 */ /* 0x000fe2000001ff00 */
[----:B------:R-:W-:Y:S01]  /*2f40*/  IMAD.MOV.U32 R10, RZ, RZ, RZ ;  /* 0x000000ffff0a7224 */ /* 0x000fe200078e00ff */
[----:B------:R-:W-:Y:S01]  /*2f50*/  UMOV UR18, URZ ;  /* 0x000000ff00127c82 */ /* 0x000fe20008000000 */
[----:B------:R-:W-:Y:S01]  /*2f60*/  UMOV UR17, URZ ;  /* 0x000000ff00117c82 */ /* 0x000fe20008000000 */
[----:B------:R-:W-:Y:S01]  /*2f70*/  UMOV UR20, 0x0 ;  /* 0x0000000000147882 */ /* 0x000fe20000000000 */
[----:B------:R-:W-:Y:S01]  /*2f80*/  UMOV UR21, 0x44004a0 ;  /* 0x044004a000157882 */ /* 0x000fe20000000000 */
[----:B--2---:R-:W-:Y:S01]  /*2f90*/  ULEA UR6, UR6, UR4, 0x18 ;  /* 0x0000000406067291 */ /* 0x004fe2000f8ec0ff */
[----:B------:R-:W2:Y:S03]  /*2fa0*/  LDCU UR4, c[0x0][0x38c] ;  /* 0x00007180ff0477ac */ /* 0x000ea60008000800 */
[----:B------:R-:W-:-:S02]  /*2fb0*/  UIADD3 UR11, UPT, UPT, UR6, 0x6400, URZ ;  /* 0x00006400060b7890 */ /* 0x000fc4000fffe0ff */
[----:B----4-:R-:W-:-:S03]  /*2fc0*/  UIADD3 UR7, UPT, UPT, UR7, 0x1f, URZ ;  /* 0x0000001f07077890 */ /* 0x010fc6000fffe0ff */
[----:B-1----:R-:W1:Y:S01]  /*2fd0*/  LDS R0, [UR6+0x170] ;  /* 0x00017006ff007984 */ /* 0x002e620008000800 */
[----:B------:R-:W-:Y:S02]  /*2fe0*/  UIADD3 UR12, UPT, UPT, UR6, 0x9c00, URZ ;  /* 0x00009c00060c7890 */ /* 0x000fe4000fffe0ff */
[----:B------:R-:W-:Y:S02]  /*2ff0*/  USHF.R.S32.HI UR5, URZ, 0x1f, UR7 ;  /* 0x0000001fff057899 */ /* 0x000fe40008011407 */
[----:B------:R-:W-:Y:S02]  /*3000*/  USHF.R.U32.HI UR11, URZ, 0x4, UR11 ;  /* 0x00000004ff0b7899 */ /* 0x000fe4000801160b */
[----:B------:R-:W-:Y:S02]  /*3010*/  ULEA.HI UR5, UR5, UR7, URZ, 0x5 ;  /* 0x0000000705057291 */ /* 0x000fe4000f8f28ff */
[----:B------:R-:W-:Y:S02]  /*3020*/  USHF.R.U32.HI UR12, URZ, 0x4, UR12 ;  /* 0x00000004ff0c7899 */ /* 0x000fe4000801160c */
[----:B------:R-:W-:-:S02]  /*3030*/  USHF.R.S32.HI UR5, URZ, 0x5, UR5 ;  /* 0x00000005ff057899 */ /* 0x000fc40008011405 */
[----:B------:R-:W-:Y:S02]  /*3040*/  ULOP3.LUT UR11, UR11, 0x3fff, URZ, 0xc0, !UPT ;  /* 0x00003fff0b0b7892 */ /* 0x000fe4000f8ec0ff */
[----:B------:R-:W-:Y:S02]  /*3050*/  UISETP.LT.AND UP0, UPT, UR5, 0x1, UPT ;  /* 0x000000010500788c */ /* 0x000fe4000bf01270 */
[----:B------:R-:W-:Y:S02]  /*3060*/  ULOP3.LUT UR12, UR12, 0x3fff, URZ, 0xc0, !UPT ;  /* 0x00003fff0c0c7892 */ /* 0x000fe4000f8ec0ff */
[----:B------:R-:W-:Y:S02]  /*3070*/  USEL UR10, UR5, 0x1, !UP0 ;  /* 0x00000001050a7887 */ /* 0x000fe4000c000000 */
[----:B------:R-:W-:Y:S02]  /*3080*/  ULOP3.LUT UR11, UR11, 0x10000, URZ, 0xfc, !UPT ;  /* 0x000100000b0b7892 */ /* 0x000fe4000f8efcff */
[----:B------:R-:W-:-:S02]  /*3090*/  ULOP3.LUT UR12, UR12, 0x10000, URZ, 0xfc, !UPT ;  /* 0x000100000c0c7892 */ /* 0x000fc4000f8efcff */
[----:B------:R-:W-:Y:S02]  /*30a0*/  UIADD3 UR10, UPT, UPT, -UR10, URZ, URZ ;  /* 0x000000ff0a0a7290 */ /* 0x000fe4000fffe1ff */
[----:B--2---:R-:W-:Y:S01]  /*30b0*/  UISETP.GE.AND UP3, UPT, UR4, 0x1, UPT ;  /* 0x000000010400788c */ /* 0x004fe2000bf66270 */
[----:B-1----:R-:W-:-:S15]  /*30c0*/  R2UR UR19, R0 ;  /* 0x00000000001372ca */ /* 0x002fde00000e0000 */
.L_x_62:
[----:B------:R-:W-:Y:S02]  /*30d0*/  LEA R0, R10, UR6, 0x3 ;  /* 0x000000060a007c11 */ /* 0x000fe4000f8e18ff */
[----:B------:R-:W-:Y:S02]  /*30e0*/  SHF.L.U32 R5, R9, 0x1f, RZ ;  /* 0x0000001f09057819 */ /* 0x000fe400000006ff */
[----:B------:R-:W-:Y:S01]  /*30f0*/  PLOP3.LUT P0, PT, PT, PT, UP3, 0x80, 0x8 ;  /* 0x000000000008781c */ /* 0x000fe20003f0f038 */
[----:B------:R-:W-:Y:S01]  /*3100*/  VIADD R3, R0, 0xd0 ;  /* 0x000000d000037836 */ /* 0x000fe20000000000 */
[----:B-1----:R-:W1:Y:S02]  /*3110*/  SYNCS.PHASECHK.TRANS64.TRYWAIT P1, [R0+URZ+0xc0], R5 ;  /* 0x0000c005000075a7 */ /* 0x002e6400080211ff */
[----:B-1--4-:R-:W-:Y:S09]  /*3120*/  @!P1 BRA `(.L_x_56) ;  /* 0x0000006400409947 */ /* 0x012ff20003800000 */
.L_x_149:
[----:B------:R-:W-:Y:S01]  /*3130*/  LEA R4, R10, UR6, 0x4 ;  /* 0x000000060a047c11 */ /* 0x000fe2000f8e20ff */
[----:B------:R-:W-:Y:S01]  /*3140*/  @UP3 ULEA UR4, UR17, UR6, 0x3 ;  /* 0x0000000611043291 */ /* 0x000fe2000f8e18ff */
[----:B------:R-:W-:Y:S01]  /*3150*/  PLOP3.LUT P2, PT, PT, PT, PT, 0x80, 0x8 ;  /* 0x000000000008781c */ /* 0x000fe20003f4f070 */
[----:B------:R-:W-:Y:S01]  /*3160*/  ULEA UR9, UR18, UR6, 0x3 ;  /* 0x0000000612097291 */ /* 0x000fe2000f8e18ff */
[----:B------:R-:W-:Y:S02]  /*3170*/  PRMT R3, RZ, 0x654, R3 ;  /* 0x00000654ff037816 */ /* 0x000fe40000000003 */
[----:B-1----:R-:W1:Y:S01]  /*3180*/  LDS.128 R4, [R4+0x150] ;  /* 0x0001500004047984 */ /* 0x002e620000000c00 */
[----:B------:R-:W-:Y:S02]  /*3190*/  @P0 SHF.L.U32 R2, R8, 0x1f, RZ ;  /* 0x0000001f08020819 */ /* 0x000fe400000006ff */
[----:B------:R-:W-:Y:S01]  /*31a0*/  SHF.L.U32 R0, R11, 0x1f, RZ ;  /* 0x0000001f0b007819 */ /* 0x000fe200000006ff */
[----:B------:R-:W-:Y:S01]  /*31b0*/  @!PT LDS RZ, [RZ] ;  /* 0x00000000fffff984 */ /* 0x000fe20000000800 */
[----:B------:R-:W-:Y:S01]  /*31c0*/  @!PT LDS RZ, [RZ] ;  /* 0x00000000fffff984 */ /* 0x000fe20000000800 */
[----:B------:R-:W-:Y:S01]  /*31d0*/  @!PT LDS RZ, [RZ] ;  /* 0x00000000fffff984 */ /* 0x000fe20000000800 */
[----:B------:R-:W-:Y:S01]  /*31e0*/  @!PT LDS RZ, [RZ] ;  /* 0x00000000fffff984 */ /* 0x000fe20000000800 */
[----:B------:R2:W-:Y:S06]  /*31f0*/  MEMBAR.ALL.CTA ;  /* 0x0000000000007992 */ /* 0x0005ec0000008000 */
[----:B--2---:R-:W2:Y:S02]  /*3200*/  FENCE.VIEW.ASYNC.S ;  /* 0x00000000000073c6 */ /* 0x004ea40000000000 */
[----:B--2---:R2:W-:Y:S01]  /*3210*/  SYNCS.ARRIVE.TRANS64.RED.A1T0 RZ, [R3+URZ], RZ ;  /* 0x000000ff03ff79a7 */ /* 0x0045e200081004ff */
[----:B------:R2:W4:Y:S01]  /*3220*/  @P0 SYNCS.PHASECHK.TRANS64.TRYWAIT P2, [UR4], R2 ;  /* 0x00000002ff0005a7 */ /* 0x0005220008041104 */
[----:B-1----:R-:W-:Y:S01]  /*3230*/  LOP3.LUT P1, RZ, R6, 0x1, RZ, 0xc0, !PT ;  /* 0x0000000106ff7812 */ /* 0x002fe2000782c0ff */
[----:B------:R-:W1:Y:S02]  /*3240*/  SYNCS.PHASECHK.TRANS64.TRYWAIT P0, [UR9+0x100], R0 ;  /* 0x00010000ff0075a7 */ /* 0x000e640008001109 */
[----:B-12-4-:R-:W-:Y:S10]  /*3250*/  @!P0 BRA `(.L_x_57) ;  /* 0x0000006400088947 */ /* 0x016ff40003800000 */
.L_x_151:
[----:B------:R-:W-:Y:S01]  /*3260*/  IADD3 R10, PT, PT, R10, 0x1, RZ ;  /* 0x000000010a0a7810 */ /* 0x000fe20007ffe0ff */
[----:B------:R-:W-:Y:S06]  /*3270*/  BRA.U !UP3, `(.L_x_58) ;  /* 0x000000010ba07547 */ /* 0x000fec000b800000 */
[----:B------:R-:W-:Y:S02]  /*3280*/  ULEA.HI UR8, UR18, UR18, URZ, 0x1 ;  /* 0x0000001212087291 */ /* 0x000fe4000f8f08ff */
[----:B------:R-:W-:Y:S02]  /*3290*/  UPLOP3.LUT UP4, UPT, UPT, UPT, UPT, 0x40, 0x4 ;  /* 0x000000000004789c */ /* 0x000fe40003f8e870 */
[----:B------:R-:W-:Y:S02]  /*32a0*/  USHF.L.U32 UR4, UR8, 0x7, URZ ;  /* 0x0000000708047899 */ /* 0x000fe400080006ff */
[----:B------:R-:W-:Y:S02]  /*32b0*/  ULOP3.LUT UR8, UR8, 0xffe, URZ, 0xc0, !UPT ;  /* 0x00000ffe08087892 */ /* 0x000fe4000f8ec0ff */
[----:B------:R-:W-:Y:S02]  /*32c0*/  ULOP3.LUT UR4, UR4, 0xffffff00, URZ, 0xc0, !UPT ;  /* 0xffffff0004047892 */ /* 0x000fe4000f8ec0ff */
[----:B------:R-:W-:-:S02]  /*32d0*/  UIADD3 UR8, UPT, UPT, -UR8, UR18, URZ ;  /* 0x0000001208087290 */ /* 0x000fc4000fffe1ff */
[----:B------:R-:W-:Y:S01]  /*32e0*/  UIADD3 UR4, UPT, UPT, UR19, UR4, URZ ;  /* 0x0000000413047290 */ /* 0x000fe2000fffe0ff */
[----:B------:R-:W-:Y:S01]  /*32f0*/  UMOV UR16, UR10 ;  /* 0x0000000a00107c82 */ /* 0x000fe20008000000 */
[----:B------:R-:W-:Y:S02]  /*3300*/  UMOV UR15, UR5 ;  /* 0x00000005000f7c82 */ /* 0x000fe40008000000 */
[----:B------:R-:W-:Y:S01]  /*3310*/  ULEA UR8, UR8, UR4, 0x14 ;  /* 0x0000000408087291 */ /* 0x000fe2000f8ea0ff */
[----:B------:R-:W-:-:S11]  /*3320*/  UMOV UR14, UR17 ;  /* 0x00000011000e7c82 */ /* 0x000fd60008000000 */
.L_x_61:
[----:B------:R-:W-:Y:S02]  /*3330*/  UIADD3 UR16, UPT, UPT, UR16, 0x1, URZ ;  /* 0x0000000110107890 */ /* 0x000fe4000fffe0ff */
[----:B--2---:R-:W-:Y:S02]  /*3340*/  ULEA UR7, UR14, UR6, 0x3 ;  /* 0x000000060e077291 */ /* 0x004fe4000f8e18ff */
[----:B------:R-:W-:Y:S01]  /*3350*/  UISETP.NE.AND UP0, UPT, UR16, URZ, UPT ;  /* 0x000000ff1000728c */ /* 0x000fe2000bf05270 */
[----:B----4-:R-:W-:Y:S10]  /*3360*/  @P2 BRA `(.L_x_59) ;  /* 0x00000000000c2947 */ /* 0x010ff40003800000 */
[----:B-1----:R-:W-:Y:S04]  /*3370*/  SHF.L.U32 R3, R8, 0x1f, RZ ;  /* 0x0000001f08037819 */ /* 0x002fe800000006ff */
[----:B------:R-:W1:Y:S02]  /*3380*/  SYNCS.PHASECHK.TRANS64.TRYWAIT P0, [UR7], R3 ;  /* 0x00000003ff0075a7 */ /* 0x000e640008001107 */
[----:B-1----:R-:W-:Y:S05]  /*3390*/  @!P0 BRA `(.L_x_60) ;  /* 0x0000006000d08947 */ /* 0x002fea0003800000 */
.L_x_59:
[----:B------:R-:W-:Y:S01]  /*33a0*/  UISETP.NE.AND UP1, UPT, UR15, 0x1, UPT ;  /* 0x000000010f00788c */ /* 0x000fe2000bf25270 */
[----:B------:R-:W-:Y:S01]  /*33b0*/  PLOP3.LUT P2, PT, PT, PT, PT, 0x80, 0x8 ;  /* 0x000000000008781c */ /* 0x000fe20003f4f070 */
[----:B------:R-:W-:Y:S02]  /*33c0*/  UIADD3 UR17, UPT, UPT, UR14, 0x1, URZ ;  /* 0x000000010e117890 */ /* 0x000fe4000fffe0ff */
[----:B------:R-:W-:Y:S02]  /*33d0*/  ULEA UR22, UR14, UR12, 0x9 ;  /* 0x0000000c0e167291 */ /* 0x000fe4000f8e48ff */
[----:B------:R-:W-:Y:S01]  /*33e0*/  UISETP.NE.AND UP2, UPT, UR17, 0x7, UPT ;  /* 0x000000071100788c */ /* 0x000fe2000bf45270 */
[----:B------:R-:W-:Y:S01]  /*33f0*/  PLOP3.LUT P0, PT, PT, PT, UP1, 0x80, 0x8 ;  /* 0x000000000008781c */ /* 0x000fe20003f0f018 */
[----:B------:R-:W-:Y:S02]  /*3400*/  ULEA UR24, UR14, UR11, 0x7 ;  /* 0x0000000b0e187291 */ /* 0x000fe4000f8e38ff */
[----:B------:R-:W-:Y:S02]  /*3410*/  USEL UR13, URZ, 0x1, UP2 ;  /* 0x00000001ff0d7887 */ /* 0x000fe40009000000 */
[----:B------:R-:W-:Y:S02]  /*3420*/  USEL UR17, UR17, URZ, UP2 ;  /* 0x000000ff11117287 */ /* 0x000fe40009000000 */
[----:B------:R-:W-:Y:S02]  /*3430*/  UIADD3 UR7, UPT, UPT, UR7, 0x38, URZ ;  /* 0x0000003807077890 */ /* 0x000fe4000fffe0ff */
[----:B------:R-:W-:Y:S01]  /*3440*/  @UP1 ULEA UR4, UR17, UR6, 0x3 ;  /* 0x0000000611041291 */ /* 0x000fe2000f8e18ff */
[----:B------:R-:W-:Y:S01]  /*3450*/  LOP3.LUT R8, R8, UR13, RZ, 0x3c, !PT ;  /* 0x0000000d08087c12 */ /* 0x000fe2000f8e3cff */
[----:B------:R-:W-:Y:S01]  /*3460*/  UMOV UR23, 0xc0004010 ;  /* 0xc000401000177882 */ /* 0x000fe20000000000 */
[----:B------:R-:W-:Y:S01]  /*3470*/  UMOV UR25, 0xc0004010 ;  /* 0xc000401000197882 */ /* 0x000fe20000000000 */
[----:B------:R-:W-:Y:S01]  /*3480*/  UIADD3 UR15, UPT, UPT, UR15, -0x1, URZ ;  /* 0xffffffff0f0f7890 */ /* 0x000fe2000fffe0ff */
[----:B-1----:R-:W-:Y:S01]  /*3490*/  @P0 SHF.L.U32 R0, R8, 0x1f, RZ ;  /* 0x0000001f08000819 */ /* 0x002fe200000006ff */
[----:B------:R-:W-:Y:S03]  /*34a0*/  UMOV UR14, UR17 ;  /* 0x00000011000e7c82 */ /* 0x000fe60008000000 */
[----:B------:R2:W4:Y:S01]  /*34b0*/  @P0 SYNCS.PHASECHK.TRANS64.TRYWAIT P2, [UR4], R0 ;  /* 0x00000000ff0005a7 */ /* 0x0005220008041104 */
[----:B------:R2:W-:Y:S01]  /*34c0*/  UTCIMMA gdesc[UR24], gdesc[UR22], tmem[UR8], tmem[UR20], idesc[UR21], UP4 ;  /* 0x00ff1416180075ea */ /* 0x0005e2000a000108 */
[----:B------:R-:W-:Y:S01]  /*34d0*/  UPLOP3.LUT UP4, UPT, UPT, UPT, UPT, 0x80, 0x8 ;  /* 0x000000000008789c */ /* 0x000fe20003f8f070 */
[----:B------:R2:W-:Y:S01]  /*34e0*/  UTCBAR [UR7], URZ ;  /* 0x000000ff070073e9 */ /* 0x0005e200080000ff */
[----:B------:R-:W-:Y:S09]  /*34f0*/  BRA.U UP0, `(.L_x_61) ;  /* 0xfffffffd008c7547 */ /* 0x000ff2000b83ffff */
.L_x_58:
[----:B------:R-:W-:Y:S01]  /*3500*/  UIADD3 UR18, UPT, UPT, UR18, 0x1, URZ ;  /* 0x0000000112127890 */ /* 0x000fe2000fffe0ff */
[C---:B------:R-:W-:Y:S01]  /*3510*/  ISETP.NE.AND P0, PT, R10.reuse, 0x2, PT ;  /* 0x000000020a00780c */ /* 0x040fe20003f05270 */
[----:B------:R-:W-:Y:S02]  /*3520*/  UIADD3 UR9, UPT, UPT, UR9, 0xe0, URZ ;  /* 0x000000e009097890 */ /* 0x000fe4000fffe0ff */
[----:B------:R-:W-:Y:S01]  /*3530*/  UISETP.NE.AND UP0, UPT, UR18, 0x4, UPT ;  /* 0x000000041200788c */ /* 0x000fe2000bf05270 */
[----:B-12---:R-:W-:Y:S02]  /*3540*/  SEL R0, RZ, 0x1, P0 ;  /* 0x00000001ff007807 */ /* 0x006fe40000000000 */
[----:B------:R-:W-:Y:S01]  /*3550*/  SEL R10, R10, RZ, P0 ;  /* 0x000000ff0a0a7207 */ /* 0x000fe20000000000 */
[----:B------:R-:W-:Y:S01]  /*3560*/  USEL UR4, URZ, 0x1, UP0 ;  /* 0x00000001ff047887 */ /* 0x000fe20008000000 */
[----:B------:R-:W-:Y:S01]  /*3570*/  LOP3.LUT R9, R9, R0, RZ, 0x3c, !PT ;  /* 0x0000000009097212 */ /* 0x000fe200078e3cff */
[----:B------:R-:W-:Y:S01]  /*3580*/  USEL UR18, UR18, URZ, UP0 ;  /* 0x000000ff12127287 */ /* 0x000fe20008000000 */
[----:B------:R1:W-:Y:S03]  /*3590*/  UTCBAR [UR9], URZ ;  /* 0x000000ff090073e9 */ /* 0x0003e600080000ff */
[----:B------:R-:W-:Y:S01]  /*35a0*/  LOP3.LUT R11, R11, UR4, RZ, 0x3c, !PT ;  /* 0x000000040b0b7c12 */ /* 0x000fe2000f8e3cff */
[----:B------:R-:W-:Y:S07]  /*35b0*/  @P1 BRA `(.L_x_62) ;  /* 0xfffffff800c41947 */ /* 0x000fee000383ffff */
[----:B------:R-:W2:Y:S01]  /*35c0*/  S2UR UR4, SR_CgaCtaId ;  /* 0x00000000000479c3 */ /* 0x000ea20000008800 */
[----:B------:R-:W-:Y:S01]  /*35d0*/  ELECT P0, URZ, PT ;  /* 0x0000000000ff782f */ /* 0x000fe20003800000 */
[----:B------:R-:W-:Y:S01]  /*35e0*/  IMAD.MOV.U32 R0, RZ, RZ, 0x1 ;  /* 0x00000001ff007424 */ /* 0x000fe200078e00ff */
[----:B------:R-:W-:Y:S01]  /*35f0*/  UIADD3 UR6, UPT, UPT, UR6, 0x100, URZ ;  /* 0x0000010006067890 */ /* 0x000fe2000fffe0ff */
[----:B------:R-:W-:Y:S01]  /*3600*/  SHF.L.U32 R3, R11, 0x1f, RZ ;  /* 0x0000001f0b037819 */ /* 0x000fe200000006ff */
[----:B------:R-:W-:-:S03]  /*3610*/  UMOV UR5, 0x40 ;  /* 0x0000004000057882 */ /* 0x000fc60000000000 */
[----:B------:R-:W-:Y:S01]  /*3620*/  UVIRTCOUNT.DEALLOC.SMPOOL 0x80 ;  /* 0x000000800000784c */ /* 0x000fe20000000000 */
[----:B--2---:R-:W-:Y:S02]  /*3630*/  ULEA UR4, UR4, UR5, 0x18 ;  /* 0x0000000504047291 */ /* 0x004fe4000f8ec0ff */
[----:B------:R-:W-:-:S07]  /*3640*/  ULEA UR5, UR18, UR6, 0x3 ;  /* 0x0000000612057291 */ /* 0x000fce000f8e18ff */
[----:B------:R2:W-:Y:S02]  /*3650*/  @P0 STS.U8 [UR4+0x1c], R0 ;  /* 0x00001c00ff000988 */ /* 0x0005e40008000004 */
[----:B------:R-:W3:Y:S02]  /*3660*/  SYNCS.PHASECHK.TRANS64.TRYWAIT P0, [UR5], R3 ;  /* 0x00000003ff0075a7 */ /* 0x000ee40008001105 */
[----:B--23--:R-:W-:Y:S05]  /*3670*/  @!P0 BRA `(.L_x_63) ;  /* 0x0000006000308947 */ /* 0x00cfea0003800000 */
.L_x_154:
[----:B------:R-:W-:-:S04]  /*3680*/  UIADD3 UR7, UPT, UPT, UR18, 0x1, URZ ;  /* 0x0000000112077890 */ /* 0x000fc8000fffe0ff */
[----:B------:R-:W-:-:S04]  /*3690*/  UISETP.NE.AND UP0, UPT, UR7, 0x4, UPT ;  /* 0x000000040700788c */ /* 0x000fc8000bf05270 */
[----:B------:R-:W-:Y:S02]  /*36a0*/  USEL UR8, URZ, 0x1, UP0 ;  /* 0x00000001ff087887 */ /* 0x000fe40008000000 */
[----:B------:R-:W-:-:S04]  /*36b0*/  USEL UR7, UR7, URZ, UP0 ;  /* 0x000000ff07077287 */ /* 0x000fc80008000000 */
[----:B------:R-:W-:Y:S01]  /*36c0*/  ULEA UR5, UR7, UR6, 0x3 ;  /* 0x0000000607057291 */ /* 0x000fe2000f8e18ff */
[----:B------:R-:W-:-:S04]  /*36d0*/  LOP3.LUT R2, R11, UR8, RZ, 0x3c, !PT ;  /* 0x000000080b027c12 */ /* 0x000fc8000f8e3cff */
[----:B--2---:R-:W-:-:S04]  /*36e0*/  SHF.L.U32 R3, R2, 0x1f, RZ ;  /* 0x0000001f02037819 */ /* 0x004fc800000006ff */
[----:B------:R-:W2:Y:S02]  /*36f0*/  SYNCS.PHASECHK.TRANS64.TRYWAIT P0, [UR5], R3 ;  /* 0x00000003ff0075a7 */ /* 0x000ea40008001105 */
[----:B--2---:R-:W-:Y:S05]  /*3700*/  @!P0 BRA `(.L_x_64) ;  /* 0x0000006000248947 */ /* 0x004fea0003800000 */
.L_x_156:
        /* <DEDUP_REMOVED lines=9> */
.L_x_158:
[----:B------:R-:W-:-:S04]  /*37a0*/  UIADD3 UR7, UPT, UPT, UR7, 0x1, URZ ;  /* 0x0000000107077890 */ /* 0x000fc8000fffe0ff */
[----:B------:R-:W-:-:S04]  /*37b0*/  UISETP.NE.AND UP0, UPT, UR7, 0x4, UPT ;  /* 0x000000040700788c */ /* 0x000fc8000bf05270 */
[----:B------:R-:W-:Y:S02]  /*37c0*/  USEL UR5, URZ, 0x1, UP0 ;  /* 0x00000001ff057887 */ /* 0x000fe40008000000 */
[----:B------:R-:W-:-:S04]  /*37d0*/  USEL UR7, UR7, URZ, UP0 ;  /* 0x000000ff07077287 */ /* 0x000fc80008000000 */
[----:B------:R-:W-:Y:S01]  /*37e0*/  ULEA UR7, UR7, UR6, 0x3 ;  /* 0x0000000607077291 */ /* 0x000fe2000f8e18ff */
[----:B--2---:R-:W-:-:S04]  /*37f0*/  LOP3.LUT R3, R2, UR5, RZ, 0x3c, !PT ;  /* 0x0000000502037c12 */ /* 0x004fc8000f8e3cff */
[----:B------:R-:W-:-:S04]  /*3800*/  SHF.L.U32 R3, R3, 0x1f, RZ ;  /* 0x0000001f03037819 */ /* 0x000fc800000006ff */
[----:B------:R-:W2:Y:S02]  /*3810*/  SYNCS.PHASECHK.TRANS64.TRYWAIT P0, [UR7], R3 ;  /* 0x00000003ff0075a7 */ /* 0x000ea40008001107 */
[----:B--2---:R-:W-:Y:S05]  /*3820*/  @!P0 BRA `(.L_x_66) ;  /* 0x00000060000c8947 */ /* 0x004fea0003800000 */
.L_x_160:
[----:B------:R-:W-:Y:S01]  /*3830*/  NOP ;  /* 0x0000000000007918 */ /* 0x000fe20000000000 */
[----:B--2---:R-:W2:Y:S01]  /*3840*/  LDS R0, [UR4+0x14] ;  /* 0x00001404ff007984 */ /* 0x004ea20008000800 */
[----:B------:R-:W-:Y:S01]  /*3850*/  ULOP3.LUT UR6, UR19, 0xffff, URZ, 0xc0, !UPT ;  /* 0x0000ffff13067892 */ /* 0x000fe2000f8ec0ff */
[----:B------:R-:W-:Y:S01]  /*3860*/  UMOV UR8, 0xffff ;  /* 0x0000ffff00087882 */ /* 0x000fe20000000000 */
[----:B------:R-:W-:Y:S02]  /*3870*/  UMOV UR5, 0x1 ;  /* 0x0000000100057882 */ /* 0x000fe40000000000 */
[----:B------:R-:W-:-:S04]  /*3880*/  USHF.R.U32.HI UR6, URZ, 0x5, UR6 ;  /* 0x00000005ff067899 */ /* 0x000fc80008011606 */
[----:B------:R-:W-:Y:S02]  /*3890*/  USHF.L.U32 UR8, UR8, UR6, URZ ;  /* 0x0000000608087299 */ /* 0x000fe400080006ff */
[----:B------:R-:W-:-:S04]  /*38a0*/  USHF.L.U32 UR5, UR5, UR6, URZ ;  /* 0x0000000605057299 */ /* 0x000fc800080006ff */
[----:B--2---:R-:W-:-:S04]  /*38b0*/  LOP3.LUT R0, R0, UR8, RZ, 0xc0, !PT ;  /* 0x0000000800007c12 */ /* 0x004fc8000f8ec0ff */
[----:B------:R-:W-:-:S13]  /*38c0*/  ISETP.NE.AND P0, PT, R0, UR8, PT ;  /* 0x0000000800007c0c */ /* 0x000fda000bf05270 */
[----:B------:R-:W-:Y:S05]  /*38d0*/  @P0 BRA `(.L_x_67) ;  /* 0x0000000000580947 */ /* 0x000fea0003800000 */
[----:B------:R-:W2:Y:S02]  /*38e0*/  LDS R0, [UR4+0x18] ;  /* 0x00001804ff007984 */ /* 0x000ea40008000800 */
[----:B--2---:R-:W-:-:S04]  /*38f0*/  LOP3.LUT R0, R0, UR5, RZ, 0xc0, !PT ;  /* 0x0000000500007c12 */ /* 0x004fc8000f8ec0ff */
[----:B------:R-:W-:-:S13]  /*3900*/  ISETP.NE.AND P0, PT, R0, UR5, PT ;  /* 0x0000000500007c0c */ /* 0x000fda000bf05270 */
[----:B------:R-:W-:Y:S05]  /*3910*/  @P0 BRA `(.L_x_68) ;  /* 0x00000000003c0947 */ /* 0x000fea0003800000 */
[----:B------:R-:W2:Y:S01]  /*3920*/  S2R R2, SR_LANEID ;  /* 0x0000000000027919 */ /* 0x000ea20000000000 */
[----:B------:R-:W-:Y:S01]  /*3930*/  ULOP3.LUT UR8, URZ, UR8, URZ, 0x33, !UPT ;  /* 0x00000008ff087292 */ /* 0x000fe2000f8e33ff */
[----:B------:R-:W-:Y:S01]  /*3940*/  LOP3.LUT R4, RZ, UR5, RZ, 0x33, !PT ;  /* 0x00000005ff047c12 */ /* 0x000fe2000f8e33ff */
[----:B------:R-:W-:Y:S02]  /*3950*/  VOTEU.ANY UR7, UPT, PT ;  /* 0x0000000000077886 */ /* 0x000fe400038e0100 */
[----:B------:R-:W-:Y:S01]  /*3960*/  UFLO.U32 UR7, UR7 ;  /* 0x00000007000772bd */ /* 0x000fe200080e0000 */
[----:B------:R-:W3:Y:S01]  /*3970*/  REDUX UR5, R4 ;  /* 0x00000000040573c4 */ /* 0x000ee20000000000 */
[----:B------:R-:W-:-:S06]  /*3980*/  IMAD.U32 R0, RZ, RZ, UR8 ;  /* 0x00000008ff007e24 */ /* 0x000fcc000f8e00ff */
[----:B------:R1:W-:Y:S01]  /*3990*/  UTCATOMSWS.AND URZ, UR8 ;  /* 0x0000000800ff79e3 */ /* 0x0003e20008000000 */
[----:B------:R-:W4:Y:S01]  /*39a0*/  REDUX UR6, R0 ;  /* 0x00000000000673c4 */ /* 0x000f220000000000 */
[----:B--2---:R-:W-:Y:S01]  /*39b0*/  ISETP.EQ.U32.AND P0, PT, R2, UR7, PT ;  /* 0x0000000702007c0c */ /* 0x004fe2000bf02070 */
[----:B---3--:R-:W-:Y:S01]  /*39c0*/  IMAD.U32 R2, RZ, RZ, UR5 ;  /* 0x00000005ff027e24 */ /* 0x008fe2000f8e00ff */
[----:B----4-:R-:W-:-:S11]  /*39d0*/  MOV R3, UR6 ;  /* 0x0000000600037c02 */ /* 0x010fd60008000f00 */
[----:B------:R1:W-:Y:S04]  /*39e0*/  @P0 ATOMS.AND RZ, [UR4+0x14], R3 ;  /* 0x00001403ffff098c */ /* 0x0003e8000a800004 */
[----:B------:R1:W-:Y:S01]  /*39f0*/  @P0 ATOMS.AND RZ, [UR4+0x18], R2 ;  /* 0x00001802ffff098c */ /* 0x0003e2000a800004 */
[----:B------:R-:W-:Y:S05]  /*3a00*/  BRA `(.L_x_69) ;  /* 0x0000000000147947 */ /* 0x000fea0003800000 */
.L_x_68:
[----:B------:R-:W-:Y:S02]  /*3a10*/  MOV R2, 0x3a30 ;  /* 0x00003a3000027802 */ /* 0x000fe40000000f00 */
[----:B-1--45:R-:W-:Y:S05]  /*3a20*/  CALL.REL.NOINC `($__internal_0_$__cuda_sm10x_tcgen05_guardrail_trap_col_being_dealloced_not_returned_by_alloc) ;  /* 0x0000006000f07944 */ /* 0x032fea0003c00000 */
[----:B------:R-:W-:Y:S05]  /*3a30*/  BRA `(.L_x_69) ;  /* 0x0000000000087947 */ /* 0x000fea0003800000 */
.L_x_67:
[----:B------:R-:W-:Y:S02]  /*3a40*/  MOV R2, 0x3a60 ;  /* 0x00003a6000027802 */ /* 0x000fe40000000f00 */
[----:B-1--45:R-:W-:Y:S05]  /*3a50*/  CALL.REL.NOINC `($__internal_2_$__cuda_sm10x_tcgen05_guardrail_trap_unallocated_columns_being_dealloced) ;  /* 0x0000006000fc7944 */ /* 0x032fea0003c00000 */
.L_x_69:
[----:B------:R-:W-:Y:S01]  /*3a60*/  NOP ;  /* 0x0000000000007918 */ /* 0x000fe20000000000 */
[----:B-1----:R-:W-:Y:S05]  /*3a70*/  EXIT ;  /* 0x000000000000794d */ /* 0x002fea0003800000 */
.L_x_51:
[----:B------:R-:W-:-:S09]  /*3a80*/  UISETP.NE.OR UP2, UPT, UR8, 0x3, !UP2 ;  /* 0x000000030800788c */ /* 0x000fd2000d745670 */
[----:B------:R-:W-:Y:S05]  /*3a90*/  BRA.U UP2, `(.L_x_70) ;  /* 0x0000001102147547 */ /* 0x000fea000b800000 */
[----:B------:R-:W1:Y:S01]  /*3aa0*/  LDC R0, c[0x0][0xb30] ;  /* 0x0002cc00ff007b82 */ /* 0x000e620000000800 */
[----:B------:R-:W2:Y:S01]  /*3ab0*/  LDCU.64 UR8, c[0x0][0x888] ;  /* 0x00011100ff0877ac */ /* 0x000ea20008000a00 */
[----:B------:R-:W-:Y:S02]  /*3ac0*/  HFMA2 R29, -RZ, RZ, 0, 0 ;  /* 0x00000000ff1d7431 */ /* 0x000fe400000001ff */
[----:B------:R-:W-:Y:S01]  /*3ad0*/  IMAD.MOV.U32 R31, RZ, RZ, 0x1 ;  /* 0x00000001ff1f7424 */ /* 0x000fe200078e00ff */
[----:B------:R-:W-:Y:S01]  /*3ae0*/  MOV R23, 0x1000 ;  /* 0x0000100000177802 */ /* 0x000fe20000000f00 */
[----:B------:R-:W4:Y:S01]  /*3af0*/  LDCU.64 UR4, c[0x0][0x890] ;  /* 0x00011200ff0477ac */ /* 0x000f220008000a00 */
[----:B------:R-:W-:Y:S01]  /*3b00*/  IMAD.MOV.U32 R30, RZ, RZ, RZ ;  /* 0x000000ffff1e7224 */ /* 0x000fe200078e00ff */
[----:B------:R-:W3:Y:S01]  /*3b10*/  LDC R19, c[0x0][0x370] ;  /* 0x0000dc00ff137b82 */ /* 0x000ee20000000800 */
[----:B------:R-:W-:Y:S01]  /*3b20*/  UMOV UR7, 0x400 ;  /* 0x0000040000077882 */ /* 0x000fe20000000000 */
[----:B------:R-:W-:-:S02]  /*3b30*/  UPLOP3.LUT UP1, UPT, UPT, UPT, UPT, 0x40, 0x4 ;  /* 0x000000000004789c */ /* 0x000fc40003f2e870 */
[----:B------:R-:W-:-:S04]  /*3b40*/  ULEA UR7, UR37, UR7, 0x18 ;  /* 0x0000000725077291 */ /* 0x000fc8000f8ec0ff */
[----:B------:R-:W3:Y:S01]  /*3b50*/  LDC R2, c[0x0][0xb0c] ;  /* 0x0002c300ff027b82 */ /* 0x000ee20000000800 */
[----:B------:R-:W-:Y:S02]  /*3b60*/  UIADD3 UR13, UPT, UPT, UR7, 0x88, URZ ;  /* 0x00000088070d7890 */ /* 0x000fe4000fffe0ff */
[----:B--2---:R-:W-:Y:S02]  /*3b70*/  UISETP.NE.U32.AND UP2, UPT, UR8, URZ, UPT ;  /* 0x000000ff0800728c */ /* 0x004fe4000bf45070 */
[----:B------:R-:W-:Y:S02]  /*3b80*/  UIADD3 UR33, UPT, UPT, UR7, 0x70, URZ ;  /* 0x0000007007217890 */ /* 0x000fe4000fffe0ff */
[----:B----4-:R-:W-:Y:S01]  /*3b90*/  UISETP.NE.U32.AND UP3, UPT, UR4, URZ, UPT ;  /* 0x000000ff0400728c */ /* 0x010fe2000bf65070 */
[----:B------:R-:W2:Y:S01]  /*3ba0*/  LDC R18, c[0x0][0xb20] ;  /* 0x0002c800ff127b82 */ /* 0x000ea20000000800 */
[----:B-1----:R-:W-:Y:S01]  /*3bb0*/  ISETP.NE.AND P1, PT, R0, 0x1, PT ;  /* 0x000000010000780c */ /* 0x002fe20003f25270 */
[----:B------:R-:W-:-:S02]  /*3bc0*/  UISETP.NE.AND.EX UP2, UPT, UR9, URZ, UPT, UP2 ;  /* 0x000000ff0900728c */ /* 0x000fc4000bf45320 */
[----:B------:R-:W-:Y:S02]  /*3bd0*/  UIADD3 UR25, UPT, UPT, UR7, 0x78, URZ ;  /* 0x0000007807197890 */ /* 0x000fe4000fffe0ff */
[----:B------:R-:W-:Y:S02]  /*3be0*/  UIADD3 UR17, UPT, UPT, UR7, 0x80, URZ ;  /* 0x0000008007117890 */ /* 0x000fe4000fffe0ff */
[----:B------:R-:W1:Y:S01]  /*3bf0*/  LDC.64 R32, c[0x0][0x348] ;  /* 0x0000d200ff207b82 */ /* 0x000e620000000a00 */
[----:B------:R-:W-:Y:S02]  /*3c00*/  UPRMT UR13, UR37, 0x654, UR13 ;  /* 0x00000654250d7896 */ /* 0x000fe4000800000d */
[----:B------:R-:W-:-:S05]  /*3c10*/  UISETP.NE.AND.EX UP3, UPT, UR5, URZ, UPT, UP3 ;  /* 0x000000ff0500728c */ /* 0x000fca000bf65330 */
[----:B------:R-:W4:Y:S08]  /*3c20*/  LDC.64 R16, c[0x0][0xb10] ;  /* 0x0002c400ff107b82 */ /* 0x000f300000000a00 */
[----:B------:R-:W1:Y:S08]  /*3c30*/  LDC.64 R6, c[0x0][0xb18] ;  /* 0x0002c600ff067b82 */ /* 0x000e700000000a00 */
[----:B------:R-:W1:Y:S08]  /*3c40*/  LDC.64 R4, c[0x0][0xb28] ;  /* 0x0002ca00ff047b82 */ /* 0x000e700000000a00 */
[----:B--23--:R-:W1:Y:S02]  /*3c50*/  LDC R22, c[0x0][0x374] ;  /* 0x0000dd00ff167b82 */ /* 0x00ce640000000800 */
.L_x_81:
[C---:B------:R-:W-:Y:S02]  /*3c60*/  LEA R0, R30.reuse, UR7, 0x3 ;  /* 0x000000071e007c11 */ /* 0x040fe4000f8e18ff */
[----:B------:R-:W-:Y:S02]  /*3c70*/  SHF.L.U32 R3, R29, 0x1f, RZ ;  /* 0x0000001f1d037819 */ /* 0x000fe400000006ff */
[----:B------:R-:W-:Y:S02]  /*3c80*/  LEA R24, R30, UR7, 0x4 ;  /* 0x000000071e187c11 */ /* 0x000fe4000f8e20ff */
[----:B--2---:R-:W2:Y:S02]  /*3c90*/  SYNCS.PHASECHK.TRANS64.TRYWAIT P0, [R0+URZ+0xc0], R3 ;  /* 0x0000c003000075a7 */ /* 0x004ea400080011ff */
[----:B--2---:R-:W-:Y:S05]  /*3ca0*/  @!P0 BRA `(.L_x_71) ;  /* 0x0000005c00048947 */ /* 0x004fea0003800000 */
.L_x_161:
[----:B------:R-:W-:Y:S01]  /*3cb0*/  ISETP.GE.AND P0, PT, R40, 0x1, PT ;  /* 0x000000012800780c */ /* 0x000fe20003f06270 */
[----:B------:R-:W3:Y:S01]  /*3cc0*/  LDS.128 R24, [R24+0x150] ;  /* 0x0001500018187984 */ /* 0x000ee20000000c00 */
[----:B--2---:R-:W-:Y:S01]  /*3cd0*/  VIADD R0, R0, 0xd0 ;  /* 0x000000d000007836 */ /* 0x004fe20000000000 */
[----:B------:R-:W-:Y:S01]  /*3ce0*/  @!PT LDS RZ, [RZ] ;  /* 0x00000000fffff984 */ /* 0x000fe20000000800 */
[----:B------:R-:W-:Y:S01]  /*3cf0*/  @!PT LDS RZ, [RZ] ;  /* 0x00000000fffff984 */ /* 0x000fe20000000800 */
[----:B------:R-:W-:Y:S01]  /*3d00*/  @!PT LDS RZ, [RZ] ;  /* 0x00000000fffff984 */ /* 0x000fe20000000800 */
[----:B------:R-:W-:Y:S01]  /*3d10*/  @!PT LDS RZ, [RZ] ;  /* 0x00000000fffff984 */ /* 0x000fe20000000800 */
[----:B------:R2:W-:Y:S06]  /*3d20*/  MEMBAR.ALL.CTA ;  /* 0x0000000000007992 */ /* 0x0005ec0000008000 */
[----:B--2---:R-:W2:Y:S01]  /*3d30*/  FENCE.VIEW.ASYNC.S ;  /* 0x00000000000073c6 */ /* 0x004ea20000000000 */
[----:B------:R-:W-:Y:S04]  /*3d40*/  PRMT R0, RZ, 0x654, R0 ;  /* 0x00000654ff007816 */ /* 0x000fe80000000000 */
[----:B--2---:R2:W-:Y:S01]  /*3d50*/  SYNCS.ARRIVE.TRANS64.RED.A1T0 RZ, [R0+URZ], RZ ;  /* 0x000000ff00ff79a7 */ /* 0x0045e200081004ff */
[----:B---3--:R-:W-:Y:S11]  /*3d60*/  LOP3.LUT P3, RZ, R26, 0x1, RZ, 0xc0, !PT ;  /* 0x000000011aff7812 */ /* 0x008ff6000786c0ff */
[----:B------:R-:W-:Y:S02]  /*3d70*/  @!UPT UIADD3 URZ, UPT, UPT, URZ, URZ, URZ ;  /* 0x000000fffffff290 */ /* 0x000fe4000fffe0ff */
[----:B------:R-:W-:Y:S02]  /*3d80*/  @P3 MOV R13, R24 ;  /* 0x00000018000d3202 */ /* 0x000fe40000000f00 */
[----:B------:R-:W-:Y:S01]  /*3d90*/  @P3 LOP3.LUT R8, R25, 0xffff, RZ, 0xc0, !PT ;  /* 0x0000ffff19083812 */ /* 0x000fe200078ec0ff */
[----:B--2---:R-:W-:Y:S06]  /*3da0*/  @!P0 BRA `(.L_x_72) ;  /* 0x0000000000a48947 */ /* 0x004fec0003800000 */
[----:B-1----:R-:W-:Y:S01]  /*3db0*/  IMAD.HI.U32 R35, R22, R7, RZ ;  /* 0x0000000716237227 */ /* 0x002fe200078e00ff */
[----:B------:R-:W-:Y:S02]  /*3dc0*/  ISETP.NE.AND P0, PT, R6, 0x1, PT ;  /* 0x000000010600780c */ /* 0x000fe40003f05270 */
[----:B------:R-:W-:Y:S01]  /*3dd0*/  ISETP.NE.AND P2, PT, R40, 0x1, PT ;  /* 0x000000012800780c */ /* 0x000fe20003f45270 */
[----:B----4-:R-:W-:Y:S01]  /*3de0*/  IMAD.HI.U32 R34, R19, R16, RZ ;  /* 0x0000001013227227 */ /* 0x010fe200078e00ff */
[----:B------:R-:W-:Y:S02]  /*3df0*/  SHF.R.U32.HI R35, RZ, R18, R35 ;  /* 0x00000012ff237219 */ /* 0x000fe40000011623 */
[----:B------:R-:W-:Y:S01]  /*3e00*/  ISETP.NE.AND P4, PT, R2, 0x1, PT ;  /* 0x000000010200780c */ /* 0x000fe20003f85270 */
[----:B------:R-:W-:Y:S01]  /*3e10*/  IMAD.HI.U32 R36, R13, R16, RZ ;  /* 0x000000100d247227 */ /* 0x000fe200078e00ff */
[----:B------:R-:W-:Y:S02]  /*3e20*/  SHF.R.U32.HI R34, RZ, R17, R34 ;  /* 0x00000011ff227219 */ /* 0x000fe40000011622 */
[----:B------:R-:W-:Y:S01]  /*3e30*/  SEL R3, R22, R35, !P0 ;  /* 0x0000002316037207 */ /* 0x000fe20004000000 */
[C---:B------:R-:W-:Y:S01]  /*3e40*/  IMAD.HI.U32 R35, R8.reuse, R7, RZ ;  /* 0x0000000708237227 */ /* 0x040fe200078e00ff */
[----:B------:R-:W-:Y:S02]  /*3e50*/  SEL R11, R19, R34, !P4 ;  /* 0x00000022130b7207 */ /* 0x000fe40006000000 */
[----:B------:R-:W-:Y:S01]  /*3e60*/  SHF.R.U32.HI R36, RZ, R17, R36 ;  /* 0x00000011ff247219 */ /* 0x000fe20000011624 */
[----:B------:R-:W-:Y:S01]  /*3e70*/  IMAD.HI.U32 R38, R3, R4, RZ ;  /* 0x0000000403267227 */ /* 0x000fe200078e00ff */
[----:B------:R-:W-:Y:S03]  /*3e80*/  SHF.R.U32.HI R35, RZ, R18, R35 ;  /* 0x00000012ff237219 */ /* 0x000fe60000011623 */
[----:B------:R-:W-:Y:S01]  /*3e90*/  IMAD.HI.U32 R34, R11, R4, RZ ;  /* 0x000000040b227227 */ /* 0x000fe200078e00ff */
[----:B------:R-:W-:Y:S02]  /*3ea0*/  @P2 SHF.R.U32.HI R3, RZ, R5, R38 ;  /* 0x00000005ff032219 */ /* 0x000fe40000011626 */
[----:B------:R-:W-:Y:S02]  /*3eb0*/  SEL R9, R8, R35, !P0 ;  /* 0x0000002308097207 */ /* 0x000fe40004000000 */
[----:B------:R-:W-:Y:S01]  /*3ec0*/  @P2 SHF.R.U32.HI R11, RZ, R5, R34 ;  /* 0x00000005ff0b2219 */ /* 0x000fe20000011622 */
[C---:B------:R-:W-:Y:S01]  /*3ed0*/  IMAD R10, R40.reuse, R3, RZ ;  /* 0x00000003280a7224 */ /* 0x040fe200078e02ff */
[----:B------:R-:W-:Y:S01]  /*3ee0*/  SEL R3, R13, R36, !P4 ;  /* 0x000000240d037207 */ /* 0x000fe20006000000 */
[C---:B------:R-:W-:Y:S03]  /*3ef0*/  IMAD.HI.U32 R14, R9.reuse, R4, RZ ;  /* 0x00000004090e7227 */ /* 0x040fe600078e00ff */
[----:B------:R-:W-:Y:S01]  /*3f00*/  ISETP.GE.AND P0, PT, R9, R10, PT ;  /* 0x0000000a0900720c */ /* 0x000fe20003f06270 */
[C---:B------:R-:W-:Y:S01]  /*3f10*/  IMAD R12, R40.reuse, R11, RZ ;  /* 0x0000000b280c7224 */ /* 0x040fe200078e02ff */
[-C--:B------:R-:W-:Y:S04]  /*3f20*/  SHF.R.U32.HI R14, RZ, R5.reuse, R14 ;  /* 0x00000005ff0e7219 */ /* 0x080fe8000001160e */
[----:B------:R-:W-:Y:S02]  /*3f30*/  ISETP.GE.OR P0, PT, R3, R12, P0 ;  /* 0x0000000c0300720c */ /* 0x000fe40000706670 */
[----:B------:R-:W-:Y:S05]  /*3f40*/  SEL R15, R9, R14, !P2 ;  /* 0x0000000e090f7207 */ /* 0x000fea0005000000 */
[----:B------:R-:W-:Y:S04]  /*3f50*/  IMAD.MOV R14, RZ, RZ, -R15 ;  /* 0x000000ffff0e7224 */ /* 0x000fe800078e0a0f */
[----:B------:R-:W-:Y:S02]  /*3f60*/  IMAD R14, R40, R14, R9 ;  /* 0x0000000e280e7224 */ /* 0x000fe400078e0209 */
[C---:B------:R-:W-:Y:S05]  /*3f70*/  @!P0 IMAD.HI.U32 R10, R3.reuse, R4, RZ ;  /* 0x00000004030a8227 */ /* 0x040fea00078e00ff */
[----:B------:R-:W-:Y:S04]  /*3f80*/  @!P0 SHF.R.U32.HI R10, RZ, R5, R10 ;  /* 0x00000005ff0a8219 */ /* 0x000fe8000001160a */
[----:B------:R-:W-:Y:S01]  /*3f90*/  @!P0 SEL R0, R3, R10, !P2 ;  /* 0x0000000a03008207 */ /* 0x000fe20005000000 */
[----:B------:R-:W-:Y:S03]  /*3fa0*/  IMAD.MOV R10, RZ, RZ, -R3 ;  /* 0x000000ffff0a7224 */ /* 0x000fe600078e0a03 */
[----:B------:R-:W-:Y:S01]  /*3fb0*/  @!P0 IADD3 R15, PT, PT, R15, -R0, RZ ;  /* 0x800000000f0f8210 */ /* 0x000fe20007ffe0ff */
[----:B------:R-:W-:Y:S01]  /*3fc0*/  @!P0 IMAD R0, R11, R14, R0 ;  /* 0x0000000e0b008224 */ /* 0x000fe200078e0200 */
[----:B------:R-:W-:Y:S01]  /*3fd0*/  IADD3 R11, PT, PT, -R9, RZ, RZ ;  /* 0x000000ff090b7210 */ /* 0x000fe20007ffe1ff */
[----:B------:R-:W-:Y:S02]  /*3fe0*/  IMAD R13, R2, R10, R13 ;  /* 0x0000000a020d7224 */ /* 0x000fe400078e020d */
[----:B------:R-:W-:Y:S02]  /*3ff0*/  @!P0 IMAD R9, R15, R40, R3 ;  /* 0x000000280f098224 */ /* 0x000fe400078e0203 */
[----:B------:R-:W-:Y:S02]  /*4000*/  @!P0 IMAD.MOV.U32 R3, RZ, RZ, R0 ;  /* 0x000000ffff038224 */ /* 0x000fe400078e0000 */
[----:B------:R-:W-:Y:S02]  /*4010*/  IMAD R8, R6, R11, R8 ;  /* 0x0000000b06087224 */ /* 0x000fe400078e0208 */
[----:B------:R-:W-:Y:S02]  /*4020*/  IMAD R13, R3, R2, R13 ;  /* 0x00000002030d7224 */ /* 0x000fe400078e020d */
[----:B------:R-:W-:Y:S02]  /*4030*/  IMAD R8, R9, R6, R8 ;  /* 0x0000000609087224 */ /* 0x000fe400078e0208 */
.L_x_72:
[----:B------:R-:W-:Y:S05]  /*4040*/  BRA.U UP1, `(.L_x_73) ;  /* 0x0000000101107547 */ /* 0x000fea000b800000 */
[----:B------:R-:W-:Y:S04]  /*4050*/  MOV R0, UR6 ;  /* 0x0000000600007c02 */ /* 0x000fe80008000f00 */
[----:B------:R-:W-:Y:S04]  /*4060*/  SHF.L.U32 R3, R0, 0x1f, RZ ;  /* 0x0000001f00037819 */ /* 0x000fe800000006ff */
[----:B------:R-:W2:Y:S02]  /*4070*/  SYNCS.PHASECHK.TRANS64.TRYWAIT P0, [UR7+0xb8], R3 ;  /* 0x0000b803ff0075a7 */ /* 0x000ea40008001107 */
[----:B--2---:R-:W-:Y:S05]  /*4080*/  @!P0 BRA `(.L_x_74) ;  /* 0x0000005800208947 */ /* 0x004fea0003800000 */
.L_x_73:
[----:B------:R-:W-:Y:S02]  /*4090*/  R2UR UR35, R21 ;  /* 0x00000000152372ca */ /* 0x000fe400000e0000 */
[----:B------:R-:W-:Y:S02]  /*40a0*/  R2UR UR34, R20 ;  /* 0x00000000142272ca */ /* 0x000fe400000e0000 */
[----:B------:R-:W-:Y:S02]  /*40b0*/  ISETP.NE.U32.AND P2, PT, RZ, UR4, PT ;  /* 0x00000004ff007c0c */ /* 0x000fe4000bf45070 */
[----:B------:R-:W-:Y:S02]  /*40c0*/  SHF.L.U32 R12, R31, 0x1f, RZ ;  /* 0x0000001f1f0c7819 */ /* 0x000fe400000006ff */
[----:B------:R-:W-:Y:S05]  /*40d0*/  ISETP.NE.AND.EX P2, PT, RZ, UR5, PT, P2 ;  /* 0x00000005ff007c0c */ /* 0x000fea000bf45320 */
[----:B------:R-:W-:Y:S02]  /*40e0*/  USHF.L.U32 UR35, UR35, 0x6, URZ ;  /* 0x0000000623237899 */ /* 0x000fe400080006ff */
[----:B------:R-:W-:Y:S01]  /*40f0*/  USHF.L.U32 UR34, UR34, 0x8, URZ ;  /* 0x0000000822227899 */ /* 0x000fe200080006ff */
[----:B------:R-:W-:Y:S11]  /*4100*/  BRA.U !UP3, `(.L_x_75) ;  /* 0x000000010b347547 */ /* 0x000ff6000b800000 */
[----:B------:R-:W-:Y:S01]  /*4110*/  UPLOP3.LUT UP0, UPT, UPT, UPT, UP2, 0x80, 0x8 ;  /* 0x000000000008789c */ /* 0x000fe20003f0f020 */
[----:B--2---:R-:W-:Y:S02]  /*4120*/  HFMA2 R0, -RZ, RZ, 0, 5.9604644775390625e-08 ;  /* 0x00000001ff007431 */ /* 0x004fe400000001ff */
[----:B------:R-:W-:Y:S03]  /*4130*/  IMAD.MOV.U32 R91, RZ, RZ, 0x1 ;  /* 0x00000001ff5b7424 */ /* 0x000fe600078e00ff */
[----:B------:R-:W-:Y:S05]  /*4140*/  PLOP3.LUT P0, PT, PT, PT, UP0, 0x80, 0x8 ;  /* 0x000000000008781c */ /* 0x000fea0003f0f008 */
[----:B------:R-:W2:Y:S01]  /*4150*/  @UP0 LDCU.64 UR10, c[0x0][0x888] ;  /* 0x00011100ff0a07ac */ /* 0x000ea20008000a00 */
[----:B------:R-:W-:Y:S07]  /*4160*/  @UP0 UIMAD UR8, UR36, UR4, URZ ;  /* 0x00000004240802a4 */ /* 0x000fee000f8e02ff */
[----:B------:R-:W-:Y:S01]  /*4170*/  @!P0 PRMT R91, R0, 0x7610, R91 ;  /* 0x00007610005b8816 */ /* 0x000fe2000000005b */
[----:B--2---:R-:W-:Y:S03]  /*4180*/  @UP0 UIMAD.WIDE UR10, UR8, 0x4, UR10 ;  /* 0x00000004080a08a5 */ /* 0x004fe6000f8e020a */
[----:B------:R-:W2:Y:S03]  /*4190*/  @!UP0 LDCU UR8, c[0x0][0x880] ;  /* 0x00011000ff0887ac */ /* 0x000ea60008000800 */
[----:B------:R-:W-:Y:S01]  /*41a0*/  IMAD.U32 R10, RZ, RZ, UR10 ;  /* 0x0000000aff0a7e24 */ /* 0x000fe2000f8e00ff */
[----:B------:R-:W-:Y:S05]  /*41b0*/  MOV R11, UR11 ;  /* 0x0000000b000b7c02 */ /* 0x000fea0008000f00 */
[----:B-----5:R3:W5:Y:S02]  /*41c0*/  @P0 LDG.E R50, desc[UR46][R10.64] ;  /* 0x0000002e0a320981 */ /* 0x020764000c1e1900 */
[----:B--23--:R-:W-:Y:S07]  /*41d0*/  @!P0 IMAD.U32 R50, RZ, RZ, UR8 ;  /* 0x00000008ff328e24 */ /* 0x00cfee000f8e00ff */
.L_x_75:
[----:B-----5:R-:W-:Y:S01]  /*41e0*/  @!P2 ISETP.EQ.AND P0, PT, R50, RZ, PT ;  /* 0x000000ff3200a20c */ /* 0x020fe20003f02270 */
[----:B------:R-:W-:Y:S01]  /*41f0*/  @!UPT UIADD3 URZ, UPT, UPT, URZ, URZ, URZ ;  /* 0x000000fffffff290 */ /* 0x000fe2000fffe0ff */
[----:B------:R-:W-:Y:S11]  /*4200*/  @!P2 BRA `(.L_x_76) ;  /* 0x000000000014a947 */ /* 0x000ff60003800000 */
[----:B------:R-:W-:Y:S02]  /*4210*/  LOP3.LUT P2, RZ, R91, 0xff, RZ, 0xc0, !PT ;  /* 0x000000ff5bff7812 */ /* 0x000fe4000784c0ff */
[----:B------:R-:W-:Y:S04]  /*4220*/  PLOP3.LUT P0, PT, PT, PT, UP0, 0x80, 0x8 ;  /* 0x000000000008781c */ /* 0x000fe80003f0f008 */
[----:B------:R-:W-:Y:S07]  /*4230*/  PLOP3.LUT P0, PT, P0, PT, PT, 0x8, 0x80 ;  /* 0x000000000080781c */ /* 0x000fee000070e170 */
[----:B------:R-:W-:Y:S11]  /*4240*/  @P2 ISETP.EQ.AND P0, PT, R50, RZ, PT ;  /* 0x000000ff3200220c */ /* 0x000ff60003f02270 */
[----:B------:R-:W-:Y:S02]  /*4250*/  @!UPT UIADD3 URZ, UPT, UPT, URZ, URZ, URZ ;  /* 0x000000fffffff290 */ /* 0x000fe4000fffe0ff */
.L_x_76:
[----:B------:R-:W3:Y:S01]  /*4260*/  SYNCS.PHASECHK.TRANS64.TRYWAIT P2, [UR7+0x90], R12 ;  /* 0x0000900cff0075a7 */ /* 0x000ee20008041107 */
[----:B------:R-:W-:Y:S04]  /*4270*/  ELECT P4, URZ, PT ;  /* 0x0000000000ff782f */ /* 0x000fe80003880000 */
[----:B------:R-:W-:Y:S11]  /*4280*/  PLOP3.LUT P4, PT, P0, P4, PT, 0xf2, 0x2f ;  /* 0x00000000002f781c */ /* 0x000ff60000789e72 */
[----:B------:R-:W-:Y:S02]  /*4290*/  @!UPT UIADD3 URZ, UPT, UPT, URZ, URZ, URZ ;  /* 0x000000fffffff290 */ /* 0x000fe4000fffe0ff */
[----:B-1----:R-:W-:Y:S05]  /*42a0*/  @!P4 IADD3 R9, P0, PT, R32, 0x580, RZ ;  /* 0x000005802009c810 */ /* 0x002fea0007f1e0ff */
[----:B--2---:R-:W-:Y:S01]  /*42b0*/  @!P4 IMAD.X R0, RZ, RZ, R33, P0 ;  /* 0x000000ffff00c224 */ /* 0x004fe200000e0621 */
[----:B---3--:R-:W-:Y:S07]  /*42c0*/  @!P2 BRA `(.L_x_77) ;  /* 0x0000005400a8a947 */ /* 0x008fee0003800000 */
.L_x_164:
[----:B------:R-:W-:Y:S01]  /*42d0*/  @!P4 R2UR UR8, R0 ;  /* 0x000000000008c2ca */ /* 0x000fe200000e0000 */
[----:B------:R-:W-:Y:S01]  /*42e0*/  VOTEU.ALL UP1, P4 ;  /* 0x0000000000ff7886 */ /* 0x000fe20002020000 */
[----:B------:R-:W-:Y:S01]  /*42f0*/  @!P4 R2UR UR9, R9 ;  /* 0x000000000909c2ca */ /* 0x000fe200000e0000 */
[----:B------:R-:W-:Y:S01]  /*4300*/  @!P4 IMAD.MOV.U32 R0, RZ, RZ, 0x1000 ;  /* 0x00001000ff00c424 */ /* 0x000fe200078e00ff */
[----:B------:R-:W-:Y:S01]  /*4310*/  UMOV UR10, 0x0 ;  /* 0x00000000000a7882 */ /* 0x000fe20000000000 */
[----:B------:R-:W-:Y:S01]  /*4320*/  UMOV UR11, 0x10000000 ;  /* 0x10000000000b7882 */ /* 0x000fe20000000000 */
[----:B------:R-:W-:Y:S01]  /*4330*/  @!UP1 UIADD3 UR32, UPT, UPT, UR7, 0x200, URZ ;  /* 0x0000020007209890 */ /* 0x000fe2000fffe0ff */
[----:B------:R-:W-:Y:S01]  /*4340*/  @!P4 IADD3 R9, P0, PT, R32, 0x580, RZ ;  /* 0x000005802009c810 */ /* 0x000fe20007f1e0ff */
[----:B------:R-:W-:Y:S05]  /*4350*/  VOTEU.ALL UP1, P4 ;  /* 0x0000000000ff7886 */ /* 0x000fea0002020000 */
[----:B------:R-:W-:Y:S01]  /*4360*/  IMAD.U32 R11, RZ, RZ, UR8 ;  /* 0x00000008ff0b7e24 */ /* 0x000fe2000f8e00ff */
[----:B------:R-:W-:Y:S01]  /*4370*/  UPRMT UR8, UR37, 0x654, UR33 ;  /* 0x0000065425087896 */ /* 0x000fe20008000021 */
[----:B------:R-:W-:Y:S03]  /*4380*/  IMAD.U32 R10, RZ, RZ, UR9 ;  /* 0x00000009ff0a7e24 */ /* 0x000fe6000f8e00ff */
[----:B------:R-:W-:Y:S02]  /*4390*/  @!P4 R2UR UR15, R11 ;  /* 0x000000000b0fc2ca */ /* 0x000fe400000e0000 */
[----:B------:R-:W-:Y:S11]  /*43a0*/  @!P4 R2UR UR14, R10 ;  /* 0x000000000a0ec2ca */ /* 0x000ff600000e0000 */
[----:B------:R-:W-:Y:S02]  /*43b0*/  @!UPT UIADD3 URZ, UPT, UPT, URZ, URZ, URZ ;  /* 0x000000fffffff290 */ /* 0x000fe4000fffe0ff */
[----:B------:R2:W-:Y:S01]  /*43c0*/  @!UP1 UTMALDG.3D [UR32], [UR14], desc[UR10] ;  /* 0x00000a200e0095b4 */ /* 0x0005e20008011000 */
[----:B------:R3:W-:Y:S01]  /*43d0*/  @!P4 SYNCS.ARRIVE.TRANS64.RED.A0TR RZ, [UR7+0x70], R0 ;  /* 0x00007000ffffc9a7 */ /* 0x0007e20008300407 */
[----:B------:R-:W-:Y:S01]  /*43e0*/  SYNCS.ARRIVE.TRANS64.RED.A1T0 RZ, [UR8], RZ ;  /* 0x000000ffffff79a7 */ /* 0x000fe20008100408 */
[----:B---3--:R-:W-:Y:S01]  /*43f0*/  @!P4 IMAD.X R0, RZ, RZ, R33, P0 ;  /* 0x000000ffff00c224 */ /* 0x008fe200000e0621 */
[----:B------:R-:W3:Y:S02]  /*4400*/  SYNCS.PHASECHK.TRANS64.TRYWAIT P2, [UR7+0x98], R12 ;  /* 0x0000980cff0075a7 */ /* 0x000ee40008041107 */
[----:B--23--:R-:W-:Y:S05]  /*4410*/  @!P2 BRA `(.L_x_78) ;  /* 0x00000054006ca947 */ /* 0x00cfea0003800000 */
.L_x_166:
        /* <DEDUP_REMOVED lines=8> */
[----:B------:R-:W-:Y:S01]  /*44a0*/  @!UP1 UIADD3 UR24, UPT, UPT, UR7, 0x1200, URZ ;  /* 0x0000120007189890 */ /* 0x000fe2000fffe0ff */
[----:B------:R-:W-:Y:S01]  /*44b0*/  VOTEU.ALL UP1, P4 ;  /* 0x0000000000ff7886 */ /* 0x000fe20002020000 */
[----:B------:R-:W-:Y:S01]  /*44c0*/  UMOV UR27, UR35 ;  /* 0x00000023001b7c82 */ /* 0x000fe20008000000 */
[----:B------:R-:W-:Y:S02]  /*44d0*/  UMOV UR28, UR36 ;  /* 0x00000024001c7c82 */ /* 0x000fe40008000000 */
[----:B------:R-:W-:Y:S01]  /*44e0*/  IMAD.U32 R11, RZ, RZ, UR8 ;  /* 0x00000008ff0b7e24 */ /* 0x000fe2000f8e00ff */
[----:B------:R-:W-:Y:S01]  /*44f0*/  UPRMT UR8, UR37, 0x654, UR25 ;  /* 0x0000065425087896 */ /* 0x000fe20008000019 */
[----:B------:R-:W-:Y:S02]  /*4500*/  IMAD.U32 R10, RZ, RZ, UR9 ;  /* 0x00000009ff0a7e24 */ /* 0x000fe4000f8e00ff */
[----:B------:R-:W-:Y:S01]  /*4510*/  @!P4 IMAD.X R20, RZ, RZ, R33, P0 ;  /* 0x000000ffff14c224 */ /* 0x000fe200000e0621 */
[----:B------:R-:W-:Y:S02]  /*4520*/  @!P4 R2UR UR15, R11 ;  /* 0x000000000b0fc2ca */ /* 0x000fe400000e0000 */
[----:B------:R-:W-:Y:S11]  /*4530*/  @!P4 R2UR UR14, R10 ;  /* 0x000000000a0ec2ca */ /* 0x000ff600000e0000 */
[----:B------:R-:W-:Y:S02]  /*4540*/  @!UPT UIADD3 URZ, UPT, UPT, URZ, URZ, URZ ;  /* 0x000000fffffff290 */ /* 0x000fe4000fffe0ff */
[----:B------:R2:W-:Y:S01]  /*4550*/  @!UP1 UTMALDG.3D [UR24], [UR14], desc[UR10] ;  /* 0x00000a180e0095b4 */ /* 0x0005e20008011000 */
[----:B------:R2:W-:Y:S01]  /*4560*/  @!P4 SYNCS.ARRIVE.TRANS64.RED.A0TR RZ, [UR7+0x78], R0 ;  /* 0x00007800ffffc9a7 */ /* 0x0005e20008300407 */
[----:B------:R-:W-:Y:S01]  /*4570*/  SYNCS.ARRIVE.TRANS64.RED.A1T0 RZ, [UR8], RZ ;  /* 0x000000ffffff79a7 */ /* 0x000fe20008100408 */
[----:B------:R-:W3:Y:S02]  /*4580*/  SYNCS.PHASECHK.TRANS64.TRYWAIT P2, [UR7+0xa0], R12 ;  /* 0x0000a00cff0075a7 */ /* 0x000ee40008041107 */
[----:B--23--:R-:W-:Y:S05]  /*4590*/  @!P2 BRA `(.L_x_79) ;  /* 0x000000540024a947 */ /* 0x00cfea0003800000 */
.L_x_168:
[----:B------:R-:W2:Y:S01]  /*45a0*/  LDC.64 R14, c[0x0][0xb10] ;  /* 0x0002c400ff0e7b82 */ /* 0x000ea20000000a00 */
[----:B------:R-:W-:Y:S01]  /*45b0*/  @!P4 R2UR UR8, R20 ;  /* 0x000000001408c2ca */ /* 0x000fe200000e0000 */
[----:B------:R-:W-:Y:S01]  /*45c0*/  VOTEU.ALL UP1, P4 ;  /* 0x0000000000ff7886 */ /* 0x000fe20002020000 */
[----:B------:R-:W-:Y:S01]  /*45d0*/  @!P4 R2UR UR9, R21 ;  /* 0x000000001509c2ca */ /* 0x000fe200000e0000 */
[----:B------:R-:W-:Y:S01]  /*45e0*/  UMOV UR10, 0x0 ;  /* 0x00000000000a7882 */ /* 0x000fe20000000000 */
[----:B------:R-:W-:Y:S03]  /*45f0*/  UMOV UR11, 0x10000000 ;  /* 0x10000000000b7882 */ /* 0x000fe60000000000 */
[----:B------:R-:W3:Y:S01]  /*4600*/  LDC.64 R10, c[0x0][0xb18] ;  /* 0x0002c600ff0a7b82 */ /* 0x000ee20000000a00 */
[----:B------:R-:W-:Y:S01]  /*4610*/  @!UP1 UIADD3 UR18, UPT, UPT, UR34, 0x80, URZ ;  /* 0x0000008022129890 */ /* 0x000fe2000fffe0ff */
[----:B------:R-:W-:Y:S01]  /*4620*/  @P3 SHF.R.U32.HI R28, RZ, 0x10, R25 ;  /* 0x00000010ff1c3819 */ /* 0x000fe20000011619 */
[----:B------:R-:W-:Y:S01]  /*4630*/  @!UP1 UIADD3 UR16, UPT, UPT, UR7, 0x2200, URZ ;  /* 0x0000220007109890 */ /* 0x000fe2000fffe0ff */
[----:B------:R-:W-:Y:S01]  /*4640*/  VIADD R30, R30, 0x1 ;  /* 0x000000011e1e7836 */ /* 0x000fe20000000000 */
[----:B------:R-:W-:Y:S03]  /*4650*/  VOTEU.ALL UP1, P4 ;  /* 0x0000000000ff7886 */ /* 0x000fe60002020000 */
[----:B------:R-:W5:Y:S01]  /*4660*/  @!P1 LDC R0, c[0x0][0xb20] ;  /* 0x0002c800ff009b82 */ /* 0x000f620000000800 */
[----:B------:R-:W-:Y:S01]  /*4670*/  UMOV UR19, UR35 ;  /* 0x0000002300137c82 */ /* 0x000fe20008000000 */
[----:B------:R-:W-:Y:S01]  /*4680*/  IMAD.U32 R21, RZ, RZ, UR8 ;  /* 0x00000008ff157e24 */ /* 0x000fe2000f8e00ff */
[----:B------:R-:W-:Y:S05]  /*4690*/  UMOV UR20, UR36 ;  /* 0x0000002400147c82 */ /* 0x000fea0008000000 */
[----:B-1----:R-:W1:Y:S01]  /*46a0*/  @!P1 LDC R3, c[0x0][0xb0c] ;  /* 0x0002c300ff039b82 */ /* 0x002e620000000800 */
[----:B------:R-:W-:Y:S01]  /*46b0*/  IMAD.U32 R20, RZ, RZ, UR9 ;  /* 0x00000009ff147e24 */ /* 0x000fe2000f8e00ff */
[----:B------:R-:W-:Y:S01]  /*46c0*/  UPRMT UR8, UR37, 0x654, UR17 ;  /* 0x0000065425087896 */ /* 0x000fe20008000011 */
[----:B------:R-:W-:Y:S03]  /*46d0*/  @!P4 R2UR UR15, R21 ;  /* 0x00000000150fc2ca */ /* 0x000fe600000e0000 */
[----:B------:R-:W-:Y:S01]  /*46e0*/  @!P4 R2UR UR14, R20 ;  /* 0x00000000140ec2ca */ /* 0x000fe200000e0000 */
[----:B------:R-:W-:Y:S11]  /*46f0*/  @!P4 IMAD.MOV.U32 R20, RZ, RZ, 0x1000 ;  /* 0x00001000ff14c424 */ /* 0x000ff600078e00ff */
[----:B------:R-:W-:Y:S01]  /*4700*/  @!UPT UIADD3 URZ, UPT, UPT, URZ, URZ, URZ ;  /* 0x000000fffffff290 */ /* 0x000fe2000fffe0ff */
[----:B------:R1:W-:Y:S01]  /*4710*/  @!UP1 UTMALDG.3D [UR16], [UR14], desc[UR10] ;  /* 0x00000a100e0095b4 */ /* 0x0003e20008011000 */
[----:B------:R1:W-:Y:S02]  /*4720*/  @!P4 SYNCS.ARRIVE.TRANS64.RED.A0TR RZ, [UR7+0x80], R20 ;  /* 0x00008014ffffc9a7 */ /* 0x0003e40008300407 */
[----:B-1----:R-:W-:Y:S01]  /*4730*/  @!P1 ISETP.NE.AND P2, PT, R3, 0x1, PT ;  /* 0x000000010300980c */ /* 0x002fe20003f45270 */
[C---:B--2---:R-:W-:Y:S01]  /*4740*/  @!P1 IMAD.HI.U32 R14, R13.reuse, R14, RZ ;  /* 0x0000000e0d0e9227 */ /* 0x044fe200078e00ff */
[----:B---3--:R-:W-:Y:S03]  /*4750*/  @!P1 ISETP.NE.AND P0, PT, R10, 0x1, PT ;  /* 0x000000010a00980c */ /* 0x008fe60003f05270 */
[C---:B------:R-:W-:Y:S01]  /*4760*/  @!P1 IMAD.HI.U32 R11, R8.reuse, R11, RZ ;  /* 0x0000000b080b9227 */ /* 0x040fe200078e00ff */
[----:B------:R-:W-:Y:S04]  /*4770*/  @!P1 SHF.R.U32.HI R14, RZ, R15, R14 ;  /* 0x0000000fff0e9219 */ /* 0x000fe8000001160e */
[----:B-----5:R-:W-:Y:S01]  /*4780*/  @!P1 SHF.R.U32.HI R9, RZ, R0, R11 ;  /* 0x00000000ff099219 */ /* 0x020fe2000001160b */
[----:B------:R-:W-:Y:S01]  /*4790*/  SYNCS.ARRIVE.TRANS64.RED.A1T0 RZ, [UR8], RZ ;  /* 0x000000ffffff79a7 */ /* 0x000fe20008100408 */
[----:B------:R-:W-:Y:S02]  /*47a0*/  @!P1 SEL R14, R13, R14, !P2 ;  /* 0x0000000e0d0e9207 */ /* 0x000fe40005000000 */
[----:B------:R-:W-:Y:S01]  /*47b0*/  @!P1 SEL R9, R8, R9, !P0 ;  /* 0x0000000908099207 */ /* 0x000fe20004000000 */
[----:B------:R-:W1:Y:S04]  /*47c0*/  SYNCS.PHASECHK.TRANS64.TRYWAIT P5, [UR7+0xa8], R12 ;  /* 0x0000a80cff0075a7 */ /* 0x000e6800080a1107 */
[----:B------:R-:W-:Y:S02]  /*47d0*/  @!P1 IMAD.IADD R0, R9, 0x1, -R14 ;  /* 0x0000000109009824 */ /* 0x000fe400078e0a0e */
[----:B------:R-:W-:Y:S02]  /*47e0*/  @!P1 IMAD.IADD R9, R14, 0x1, -R9 ;  /* 0x000000010e099824 */ /* 0x000fe400078e0a09 */
[----:B------:R-:W-:Y:S02]  /*47f0*/  @!P1 IMAD R13, R0, R3, R13 ;  /* 0x00000003000d9224 */ /* 0x000fe400078e020d */
[----:B------:R-:W-:Y:S01]  /*4800*/  @!P1 IMAD R8, R9, R10, R8 ;  /* 0x0000000a09089224 */ /* 0x000fe200078e0208 */
[----:B-1----:R-:W-:Y:S06]  /*4810*/  @!P5 BRA `(.L_x_80) ;  /* 0x00000050009cd947 */ /* 0x002fec0003800000 */
.L_x_170:
[----:B-1----:R-:W-:Y:S01]  /*4820*/  @!P4 IADD3 R3, P0, PT, R32, 0x580, RZ ;  /* 0x000005802003c810 */ /* 0x002fe20007f1e0ff */
[----:B------:R-:W-:Y:S01]  /*4830*/  VOTEU.ALL UP1, P4 ;  /* 0x0000000000ff7886 */ /* 0x000fe20002020000 */
[----:B------:R-:W-:Y:S01]  /*4840*/  UMOV UR18, 0x0 ;  /* 0x0000000000127882 */ /* 0x000fe20000000000 */
[----:B------:R-:W-:Y:S01]  /*4850*/  UMOV UR19, 0x10000000 ;  /* 0x1000000000137882 */ /* 0x000fe20000000000 */
[----:B------:R-:W-:Y:S01]  /*4860*/  @!P4 R2UR UR9, R3 ;  /* 0x000000000309c2ca */ /* 0x000fe200000e0000 */
[----:B------:R-:W-:Y:S01]  /*4870*/  @!P4 IMAD.X R0, RZ, RZ, R33, P0 ;  /* 0x000000ffff00c224 */ /* 0x000fe200000e0621 */
[----:B------:R-:W-:Y:S01]  /*4880*/  @!UP1 UIADD3 UR10, UPT, UPT, UR34, 0xc0, URZ ;  /* 0x000000c0220a9890 */ /* 0x000fe2000fffe0ff */
[----:B------:R-:W-:Y:S01]  /*4890*/  ISETP.NE.AND P0, PT, R30, 0x2, PT ;  /* 0x000000021e00780c */ /* 0x000fe20003f05270 */
[----:B------:R-:W-:Y:S01]  /*48a0*/  UMOV UR11, UR35 ;  /* 0x00000023000b7c82 */ /* 0x000fe20008000000 */
[----:B------:R-:W-:Y:S01]  /*48b0*/  UMOV UR12, UR36 ;  /* 0x00000024000c7c82 */ /* 0x000fe20008000000 */
[----:B------:R-:W-:Y:S01]  /*48c0*/  @!P4 R2UR UR8, R0 ;  /* 0x000000000008c2ca */ /* 0x000fe200000e0000 */
[----:B------:R-:W-:Y:S01]  /*48d0*/  IMAD.IADD R20, R8, 0x1, R83 ;  /* 0x0000000108147824 */ /* 0x000fe200078e0253 */
[----:B------:R-:W-:Y:S01]  /*48e0*/  @P3 R2UR UR36, R28 ;  /* 0x000000001c2432ca */ /* 0x000fe200000e0000 */
[----:B------:R-:W-:Y:S01]  /*48f0*/  IMAD.IADD R21, R13, 0x1, R90 ;  /* 0x000000010d157824 */ /* 0x000fe200078e025a */
[----:B------:R-:W-:Y:S02]  /*4900*/  SEL R0, RZ, 0x1, P0 ;  /* 0x00000001ff007807 */ /* 0x000fe40000000000 */
[----:B------:R-:W-:Y:S01]  /*4910*/  LOP3.LUT R31, R31, 0x1, RZ, 0x3c, !PT ;  /* 0x000000011f1f7812 */ /* 0x000fe200078e3cff */
[----:B------:R-:W-:Y:S01]  /*4920*/  IMAD.U32 R10, RZ, RZ, UR9 ;  /* 0x00000009ff0a7e24 */ /* 0x000fe2000f8e00ff */
[----:B------:R-:W-:Y:S01]  /*4930*/  @!UP1 UIADD3 UR9, UPT, UPT, UR7, 0x88, URZ ;  /* 0x0000008807099890 */ /* 0x000fe2000fffe0ff */
[----:B------:R-:W-:Y:S02]  /*4940*/  LOP3.LUT R29, R29, R0, RZ, 0x3c, !PT ;  /* 0x000000001d1d7212 */ /* 0x000fe400078e3cff */
[----:B------:R-:W-:Y:S02]  /*4950*/  SEL R30, R30, RZ, P0 ;  /* 0x000000ff1e1e7207 */ /* 0x000fe40000000000 */
[----:B------:R-:W-:Y:S01]  /*4960*/  IMAD.U32 R11, RZ, RZ, UR8 ;  /* 0x00000008ff0b7e24 */ /* 0x000fe2000f8e00ff */
[----:B------:R-:W-:Y:S01]  /*4970*/  @!P4 R2UR UR14, R10 ;  /* 0x000000000a0ec2ca */ /* 0x000fe200000e0000 */
[----:B------:R-:W-:Y:S01]  /*4980*/  @!UP1 UIADD3 UR8, UPT, UPT, UR7, 0x3200, URZ ;  /* 0x0000320007089890 */ /* 0x000fe2000fffe0ff */
[----:B------:R-:W-:Y:S02]  /*4990*/  VOTEU.ALL UP1, P4 ;  /* 0x0000000000ff7886 */ /* 0x000fe40002020000 */
[----:B------:R-:W-:Y:S11]  /*49a0*/  @!P4 R2UR UR15, R11 ;  /* 0x000000000b0fc2ca */ /* 0x000ff600000e0000 */
[----:B------:R-:W-:Y:S02]  /*49b0*/  @!UPT UIADD3 URZ, UPT, UPT, URZ, URZ, URZ ;  /* 0x000000fffffff290 */ /* 0x000fe4000fffe0ff */
[----:B------:R2:W-:Y:S01]  /*49c0*/  @!UP1 UTMALDG.3D [UR8], [UR14], desc[UR18] ;  /* 0x000012080e0095b4 */ /* 0x0005e20008011000 */
[----:B------:R2:W-:Y:S01]  /*49d0*/  @!P4 SYNCS.ARRIVE.TRANS64.RED.A0TR RZ, [UR7+0x88], R23 ;  /* 0x00008817ffffc9a7 */ /* 0x0005e20008300407 */
[----:B------:R-:W-:Y:S01]  /*49e0*/  UPLOP3.LUT UP1, UPT, UPT, UPT, UPT, 0x80, 0x8 ;  /* 0x000000000008789c */ /* 0x000fe20003f2f070 */
[----:B------:R-:W-:Y:S01]  /*49f0*/  SYNCS.ARRIVE.TRANS64.RED.A1T0 RZ, [UR13], RZ ;  /* 0x000000ffffff79a7 */ /* 0x000fe2000810040d */
[----:B------:R-:W-:Y:S09]  /*4a00*/  @P3 BRA `(.L_x_81) ;  /* 0xfffffff000943947 */ /* 0x000ff2000383ffff */
[----:B------:R-:W-:-:S04]  /*4a10*/  SHF.L.U32 R3, R31, 0x1f, RZ ;  /* 0x0000001f1f037819 */ /* 0x000fc800000006ff */
[----:B------:R-:W1:Y:S02]  /*4a20*/  SYNCS.PHASECHK.TRANS64.TRYWAIT P0, [UR7+0x90], R3 ;  /* 0x00009003ff0075a7 */ /* 0x000e640008001107 */
[----:B-1----:R-:W-:Y:S05]  /*4a30*/  @!P0 BRA `(.L_x_82) ;  /* 0x00000050002c8947 */ /* 0x002fea0003800000 */
.L_x_172:
[----:B------:R-:W3:Y:S02]  /*4a40*/  SYNCS.PHASECHK.TRANS64.TRYWAIT P0, [UR7+0x98], R3 ;  /* 0x00009803ff0075a7 */ /* 0x000ee40008001107 */
[----:B---3--:R-:W-:Y:S05]  /*4a50*/  @!P0 BRA `(.L_x_83) ;  /* 0x00000050003c8947 */ /* 0x008fea0003800000 */
.L_x_174:
[----:B------:R-:W3:Y:S02]  /*4a60*/  SYNCS.PHASECHK.TRANS64.TRYWAIT P0, [UR7+0xa0], R3 ;  /* 0x0000a003ff0075a7 */ /* 0x000ee40008001107 */
[----:B---3--:R-:W-:Y:S05]  /*4a70*/  @!P0 BRA `(.L_x_84) ;  /* 0x00000050004c8947 */ /* 0x008fea0003800000 */
.L_x_176:
[----:B-1----:R-:W-:-:S07]  /*4a80*/  MOV R0, UR7 ;  /* 0x0000000700007c02 */ /* 0x002fce0008000f00 */
.L_x_85:
[----:B-1----:R-:W-:-:S04]  /*4a90*/  SHF.L.U32 R3, R31, 0x1f, RZ ;  /* 0x0000001f1f037819 */ /* 0x002fc800000006ff */
[----:B------:R1:W3:Y:S03]  /*4aa0*/  SYNCS.PHASECHK.TRANS64.TRYWAIT P0, [R0+URZ+0xa8], R3 ;  /* 0x0000a803000075a7 */ /* 0x0002e600080011ff */
[----:B---3--:R-:W-:Y:S05]  /*4ab0*/  @!P0 NANOSLEEP.SYNCS 0x989680 ;  /* 0x009896800000895d */ /* 0x008fea0003900000 */
[----:B------:R-:W3:Y:S02]  /*4ac0*/  @!P0 SYNCS.PHASECHK.TRANS64 P0, [R0+URZ+0xa8], R3 ;  /* 0x0000a803000085a7 */ /* 0x000ee400080010ff */
[----:B--23--:R-:W-:Y:S05]  /*4ad0*/  @P0 EXIT ;  /* 0x000000000000094d */ /* 0x00cfea0003800000 */
[----:B------:R-:W-:Y:S05]  /*4ae0*/  BRA `(.L_x_85) ;  /* 0xfffffffc00e87947 */ /* 0x000fea000383ffff */
.L_x_70:
[----:B------:R-:W-:-:S06]  /*4af0*/  UISETP.GE.AND UP1, UPT, UR8, 0x4, UPT ;  /* 0x000000040800788c */ /* 0x000fcc000bf26270 */
[----:B------:R-:W-:-:S13]  /*4b00*/  PLOP3.LUT P0, PT, PT, PT, UP1, 0x80, 0x8 ;  /* 0x000000000008781c */ /* 0x000fda0003f0f018 */
[----:B------:R-:W-:Y:S05]  /*4b10*/  @!P0 EXIT ;  /* 0x000000000000894d */ /* 0x000fea0003800000 */
[----:B------:R-:W-:Y:S01]  /*4b20*/  BAR.SYNC.DEFER_BLOCKING 0x6, 0xa0 ;  /* 0x0182800000007b1d */ /* 0x000fe20000010000 */
[C---:B------:R-:W-:Y:S01]  /*4b30*/  IMAD.SHL.U32 R2, R103.reuse, 0x40, RZ ;  /* 0x0000004067027824 */ /* 0x040fe200078e00ff */
[C---:B------:R-:W-:Y:S01]  /*4b40*/  LOP3.LUT R105, R103.reuse, 0x60, RZ, 0xc0, !PT ;  /* 0x0000006067697812 */ /* 0x040fe200078ec0ff */
[C---:B------:R-:W-:Y:S02]  /*4b50*/  IMAD.SHL.U32 R95, R103.reuse, 0x20, RZ ;  /* 0x00000020675f7824 */ /* 0x040fe400078e00ff */
[----:B------:R-:W-:Y:S02]  /*4b60*/  HFMA2 R44, -RZ, RZ, 0, 0 ;  /* 0x00000000ff2c7431 */ /* 0x000fe400000001ff */
[C---:B------:R-:W-:Y:S01]  /*4b70*/  IMAD.SHL.U32 R0, R103.reuse, 0x8, RZ ;  /* 0x0000000867007824 */ /* 0x040fe200078e00ff */
[----:B------:R-:W-:Y:S01]  /*4b80*/  UMOV UR49, 0x400 ;  /* 0x0000040000317882 */ /* 0x000fe20000000000 */
[----:B------:R-:W1:Y:S01]  /*4b90*/  LDC R93, c[0x0][0x370] ;  /* 0x0000dc00ff5d7b82 */ /* 0x000e620000000800 */
[----:B------:R-:W-:Y:S01]  /*4ba0*/  ULEA UR49, UR37, UR49, 0x18 ;  /* 0x0000003125317291 */ /* 0x000fe2000f8ec0ff */
[----:B------:R-:W-:Y:S01]  /*4bb0*/  LOP3.LUT R5, R2, 0x180, RZ, 0xc0, !PT ;  /* 0x0000018002057812 */ /* 0x000fe200078ec0ff */
[----:B------:R-:W-:Y:S01]  /*4bc0*/  IMAD.U32 R46, R103, 0x10000, RZ ;  /* 0x00010000672e7824 */ /* 0x000fe200078e00ff */
[----:B------:R-:W-:Y:S01]  /*4bd0*/  LOP3.LUT R95, R95, 0xc00, RZ, 0xc0, !PT ;  /* 0x00000c005f5f7812 */ /* 0x000fe200078ec0ff */
[----:B------:R-:W-:Y:S01]  /*4be0*/  UIADD3 UR4, UPT, UPT, UR49, 0x4200, URZ ;  /* 0x0000420031047890 */ /* 0x000fe2000fffe0ff */
[----:B------:R-:W-:Y:S01]  /*4bf0*/  LOP3.LUT R0, R5, 0x30, R0, 0xf8, !PT ;  /* 0x0000003005007812 */ /* 0x000fe200078ef800 */
[----:B------:R-:W-:Y:S01]  /*4c00*/  IMAD.SHL.U32 R5, R103, 0x2, RZ ;  /* 0x0000000267057824 */ /* 0x000fe200078e00ff */
[----:B------:R-:W2:Y:S01]  /*4c10*/  LDC R42, c[0x0][0xb0c] ;  /* 0x0002c300ff2a7b82 */ /* 0x000ea20000000800 */
[----:B------:R-:W-:Y:S01]  /*4c20*/  LOP3.LUT R95, R95, 0x40, R2, 0xf8, !PT ;  /* 0x000000405f5f7812 */ /* 0x000fe200078ef802 */
[----:B------:R-:W-:Y:S01]  /*4c30*/  IMAD.MOV.U32 R102, RZ, RZ, RZ ;  /* 0x000000ffff667224 */ /* 0x000fe200078e00ff */
[----:B------:R-:W-:Y:S01]  /*4c40*/  LOP3.LUT R46, R46, 0x600000, RZ, 0xc0, !PT ;  /* 0x006000002e2e7812 */ /* 0x000fe200078ec0ff */
[----:B------:R-:W-:Y:S01]  /*4c50*/  IMAD.MOV.U32 R107, RZ, RZ, RZ ;  /* 0x000000ffff6b7224 */ /* 0x000fe200078e00ff */
[----:B------:R-:W-:-:S02]  /*4c60*/  LOP3.LUT R0, R0, 0x20, R5, 0x78, !PT ;  /* 0x0000002000007812 */ /* 0x000fc400078e7805 */
[----:B------:R-:W-:Y:S02]  /*4c70*/  CS2R R100, SRZ ;  /* 0x0000000000647805 */ /* 0x000fe4000001ff00 */
[----:B------:R-:W-:Y:S01]  /*4c80*/  LOP3.LUT R95, R95, 0x200, R2, 0xf8, !PT ;  /* 0x000002005f5f7812 */ /* 0x000fe200078ef802 */
[----:B------:R-:W4:Y:S01]  /*4c90*/  LDC R92, c[0x0][0xb20] ;  /* 0x0002c800ff5c7b82 */ /* 0x000f220000000800 */
[----:B------:R-:W3:Y:S01]  /*4ca0*/  LDS R3, [UR49+0x170] ;  /* 0x00017031ff037984 */ /* 0x000ee20008000800 */
[----:B------:R-:W-:Y:S01]  /*4cb0*/  LOP3.LUT R103, R103, 0x2, RZ, 0xc0, !PT ;  /* 0x0000000267677812 */ /* 0x000fe200078ec0ff */
[----:B------:R-:W-:Y:S01]  /*4cc0*/  IMAD.MOV.U32 R99, RZ, RZ, RZ ;  /* 0x000000ffff637224 */ /* 0x000fe200078e00ff */
[----:B------:R-:W-:Y:S01]  /*4cd0*/  LOP3.LUT R95, R95, R0, RZ, 0xfc, !PT ;  /* 0x000000005f5f7212 */ /* 0x000fe200078efcff */
[----:B------:R-:W-:Y:S01]  /*4ce0*/  IMAD.U32 R104, RZ, RZ, UR4 ;  /* 0x00000004ff687e24 */ /* 0x000fe2000f8e00ff */
[----:B------:R-:W-:Y:S01]  /*4cf0*/  IADD3 R97, PT, PT, -R103, RZ, RZ ;  /* 0x000000ff67617210 */ /* 0x000fe20007ffe1ff */
[----:B------:R-:W1:Y:S01]  /*4d00*/  LDCU.64 UR52, c[0x0][0x348] ;  /* 0x00006900ff3477ac */ /* 0x000e620008000a00 */
[----:B------:R-:W1:Y:S01]  /*4d10*/  LDC R41, c[0x0][0xb30] ;  /* 0x0002cc00ff297b82 */ /* 0x000e620000000800 */
[----:B------:R-:W1:Y:S01]  /*4d20*/  LDCU.64 UR38, c[0x0][0x888] ;  /* 0x00011100ff2677ac */ /* 0x000e620008000a00 */
[----:B------:R-:W1:Y:S06]  /*4d30*/  LDCU.64 UR44, c[0x0][0x890] ;  /* 0x00011200ff2c77ac */ /* 0x000e6c0008000a00 */
[----:B------:R-:W1:Y:S01]  /*4d40*/  LDC.64 R88, c[0x0][0xb10] ;  /* 0x0002c400ff587b82 */ /* 0x000e620000000a00 */
[----:B------:R-:W-:-:S07]  /*4d50*/  UIADD3 UR48, UPT, UPT, UR49, 0x200, URZ ;  /* 0x0000020031307890 */ /* 0x000fce000fffe0ff */
[----:B------:R-:W1:Y:S08]  /*4d60*/  LDC.64 R38, c[0x0][0xb18] ;  /* 0x0002c600ff267b82 */ /* 0x000e700000000a00 */
[----:B------:R-:W1:Y:S08]  /*4d70*/  LDC.64 R36, c[0x0][0xb28] ;  /* 0x0002ca00ff247b82 */ /* 0x000e700000000a00 */
[----:B------:R-:W1:Y:S01]  /*4d80*/  LDC.64 R86, c[0x0][0x8b0] ;  /* 0x00022c00ff567b82 */ /* 0x000e620000000a00 */
[----:B---3--:R-:W-:-:S07]  /*4d90*/  IMAD.IADD R46, R3, 0x1, R46 ;  /* 0x00000001032e7824 */ /* 0x008fce00078e022e */
[----:B------:R-:W3:Y:S08]  /*4da0*/  LDC.64 R84, c[0x0][0x8a8] ;  /* 0x00022a00ff547b82 */ /* 0x000ef00000000a00 */
[----:B--2-4-:R-:W1:Y:S02]  /*4db0*/  LDC R94, c[0x0][0x374] ;  /* 0x0000dd00ff5e7b82 */ /* 0x014e640000000800 */
.L_x_127:
[----:B------:R-:W-:Y:S02]  /*4dc0*/  LEA R0, R107, UR49, 0x3 ;  /* 0x000000316b007c11 */ /* 0x000fe4000f8e18ff */
[----:B------:R-:W-:Y:S02]  /*4dd0*/  SHF.L.U32 R3, R101, 0x1f, RZ ;  /* 0x0000001f65037819 */ /* 0x000fe400000006ff */
[----:B------:R-:W-:Y:S02]  /*4de0*/  LEA R16, R107, UR49, 0x4 ;  /* 0x000000316b107c11 */ /* 0x000fe4000f8e20ff */
[----:B------:R-:W2:Y:S02]  /*4df0*/  SYNCS.PHASECHK.TRANS64.TRYWAIT P0, [R0+URZ+0xc0], R3 ;  /* 0x0000c003000075a7 */ /* 0x000ea400080011ff */
[----:B-12---:R-:W-:Y:S05]  /*4e00*/  @!P0 BRA `(.L_x_86) ;  /* 0x0000004c00808947 */ /* 0x006fea0003800000 */
.L_x_177:
[----:B------:R-:W4:Y:S01]  /*4e10*/  LDC.64 R12, c[0x0][0xb10] ;  /* 0x0002c400ff0c7b82 */ /* 0x000f220000000a00 */
[----:B------:R-:W3:Y:S01]  /*4e20*/  LDS.128 R16, [R16+0x150] ;  /* 0x0001500010107984 */ /* 0x000ee20000000c00 */
[----:B-1----:R-:W-:Y:S01]  /*4e30*/  ISETP.NE.AND P1, PT, R41, 0x1, PT ;  /* 0x000000012900780c */ /* 0x002fe20003f25270 */
[----:B--2---:R-:W-:Y:S01]  /*4e40*/  VIADD R0, R0, 0xd0 ;  /* 0x000000d000007836 */ /* 0x004fe20000000000 */
[----:B------:R-:W-:Y:S04]  /*4e50*/  ISETP.GE.AND P0, PT, R40, 0x1, PT ;  /* 0x000000012800780c */ /* 0x000fe80003f06270 */
[----:B------:R-:W1:Y:S01]  /*4e60*/  LDC.64 R10, c[0x0][0xb18] ;  /* 0x0002c600ff0a7b82 */ /* 0x000e620000000a00 */
[----:B------:R-:W-:Y:S01]  /*4e70*/  PRMT R0, RZ, 0x654, R0 ;  /* 0x00000654ff007816 */ /* 0x000fe20000000000 */
[----:B------:R-:W-:Y:S01]  /*4e80*/  @!PT LDS RZ, [RZ] ;  /* 0x00000000fffff984 */ /* 0x000fe20000000800 */
[----:B------:R-:W-:Y:S01]  /*4e90*/  @!PT LDS RZ, [RZ] ;  /* 0x00000000fffff984 */ /* 0x000fe20000000800 */
[----:B------:R-:W-:Y:S01]  /*4ea0*/  @!PT LDS RZ, [RZ] ;  /* 0x00000000fffff984 */ /* 0x000fe20000000800 */
[----:B------:R-:W-:Y:S01]  /*4eb0*/  @!PT LDS RZ, [RZ] ;  /* 0x00000000fffff984 */ /* 0x000fe20000000800 */
[----:B------:R2:W-:Y:S06]  /*4ec0*/  MEMBAR.ALL.CTA ;  /* 0x0000000000007992 */ /* 0x0005ec0000008000 */
[----:B--2---:R-:W2:Y:S01]  /*4ed0*/  FENCE.VIEW.ASYNC.S ;  /* 0x00000000000073c6 */ /* 0x004ea20000000000 */
[----:B------:R-:W1:Y:S08]  /*4ee0*/  @!P1 LDC R14, c[0x0][0xb20] ;  /* 0x0002c800ff0e9b82 */ /* 0x000e700000000800 */
[----:B------:R-:W1:Y:S01]  /*4ef0*/  @!P1 LDC R9, c[0x0][0xb0c] ;  /* 0x0002c300ff099b82 */ /* 0x000e620000000800 */
[----:B--2---:R2:W-:Y:S01]  /*4f00*/  SYNCS.ARRIVE.TRANS64.RED.A1T0 RZ, [R0+URZ], RZ ;  /* 0x000000ff00ff79a7 */ /* 0x0045e200081004ff */
[----:B---3--:R-:W-:Y:S04]  /*4f10*/  LOP3.LUT P4, RZ, R18, 0x1, RZ, 0xc0, !PT ;  /* 0x0000000112ff7812 */ /* 0x008fe8000788c0ff */
[----:B------:R-:W-:Y:S09]  /*4f20*/  P2R R106, PR, RZ, 0x10 ;  /* 0x00000010ff6a7803 */ /* 0x000ff20000000000 */
[----:B------:R-:W-:Y:S02]  /*4f30*/  @P4 MOV R45, R16 ;  /* 0x00000010002d4202 */ /* 0x000fe40000000f00 */
[----:B------:R-:W-:Y:S01]  /*4f40*/  @P4 LOP3.LUT R43, R17, 0xffff, RZ, 0xc0, !PT ;  /* 0x0000ffff112b4812 */ /* 0x000fe200078ec0ff */
[----:B--2-4-:R-:W-:Y:S06]  /*4f50*/  @!P0 BRA `(.L_x_87) ;  /* 0x0000000000a48947 */ /* 0x014fec0003800000 */
[----:B------:R-:W-:Y:S01]  /*4f60*/  IMAD.HI.U32 R23, R94, R39, RZ ;  /* 0x000000275e177227 */ /* 0x000fe200078e00ff */
[----:B------:R-:W-:Y:S02]  /*4f70*/  ISETP.NE.AND P0, PT, R38, 0x1, PT ;  /* 0x000000012600780c */ /* 0x000fe40003f05270 */
[----:B------:R-:W-:Y:S01]  /*4f80*/  ISETP.NE.AND P2, PT, R40, 0x1, PT ;  /* 0x000000012800780c */ /* 0x000fe20003f45270 */
[----:B------:R-:W-:Y:S01]  /*4f90*/  IMAD.HI.U32 R22, R93, R88, RZ ;  /* 0x000000585d167227 */ /* 0x000fe200078e00ff */
[----:B------:R-:W-:Y:S02]  /*4fa0*/  SHF.R.U32.HI R23, RZ, R92, R23 ;  /* 0x0000005cff177219 */ /* 0x000fe40000011617 */
[----:B------:R-:W-:Y:S01]  /*4fb0*/  ISETP.NE.AND P3, PT, R42, 0x1, PT ;  /* 0x000000012a00780c */ /* 0x000fe20003f65270 */
[----:B------:R-:W-:Y:S01]  /*4fc0*/  IMAD.HI.U32 R26, R45, R88, RZ ;  /* 0x000000582d1a7227 */ /* 0x000fe200078e00ff */
[----:B------:R-:W-:Y:S02]  /*4fd0*/  SHF.R.U32.HI R22, RZ, R89, R22 ;  /* 0x00000059ff167219 */ /* 0x000fe40000011616 */
[----:B------:R-:W-:Y:S01]  /*4fe0*/  SEL R3, R94, R23, !P0 ;  /* 0x000000175e037207 */ /* 0x000fe20004000000 */
[----:B------:R-:W-:Y:S01]  /*4ff0*/  IMAD.HI.U32 R23, R43, R39, RZ ;  /* 0x000000272b177227 */ /* 0x000fe200078e00ff */
[----:B------:R-:W-:Y:S02]  /*5000*/  SEL R7, R93, R22, !P3 ;  /* 0x000000165d077207 */ /* 0x000fe40005800000 */
[----:B------:R-:W-:Y:S01]  /*5010*/  SHF.R.U32.HI R26, RZ, R89, R26 ;  /* 0x00000059ff1a7219 */ /* 0x000fe2000001161a */
[-C--:B------:R-:W-:Y:S04]  /*5020*/  IMAD.HI.U32 R22, R3, R36.reuse, RZ ;  /* 0x0000002403167227 */ /* 0x080fe800078e00ff */
[----:B------:R-:W-:Y:S01]  /*5030*/  IMAD.HI.U32 R24, R7, R36, RZ ;  /* 0x0000002407187227 */ /* 0x000fe200078e00ff */
[-C--:B------:R-:W-:Y:S02]  /*5040*/  @P2 SHF.R.U32.HI R3, RZ, R37.reuse, R22 ;  /* 0x00000025ff032219 */ /* 0x080fe40000011616 */
[----:B------:R-:W-:Y:S02]  /*5050*/  SHF.R.U32.HI R22, RZ, R92, R23 ;  /* 0x0000005cff167219 */ /* 0x000fe40000011617 */
[----:B------:R-:W-:Y:S01]  /*5060*/  @P2 SHF.R.U32.HI R7, RZ, R37, R24 ;  /* 0x00000025ff072219 */ /* 0x000fe20000011618 */
[C---:B------:R-:W-:Y:S01]  /*5070*/  IMAD R2, R40.reuse, R3, RZ ;  /* 0x0000000328027224 */ /* 0x040fe200078e02ff */
[----:B------:R-:W-:Y:S02]  /*5080*/  SEL R5, R43, R22, !P0 ;  /* 0x000000162b057207 */ /* 0x000fe40004000000 */
[----:B------:R-:W-:Y:S01]  /*5090*/  SEL R3, R45, R26, !P3 ;  /* 0x0000001a2d037207 */ /* 0x000fe20005800000 */
[----:B------:R-:W-:Y:S01]  /*50a0*/  IMAD R4, R40, R7, RZ ;  /* 0x0000000728047224 */ /* 0x000fe200078e02ff */
[C---:B------:R-:W-:Y:S01]  /*50b0*/  ISETP.GE.AND P0, PT, R5.reuse, R2, PT ;  /* 0x000000020500720c */ /* 0x040fe20003f06270 */
[----:B------:R-:W-:Y:S03]  /*50c0*/  IMAD.HI.U32 R6, R5, R36, RZ ;  /* 0x0000002405067227 */ /* 0x000fe600078e00ff */
[----:B------:R-:W-:Y:S01]  /*50d0*/  ISETP.GE.OR P0, PT, R3, R4, P0 ;  /* 0x000000040300720c */ /* 0x000fe20000706670 */
[----:B------:R-:W-:Y:S01]  /*50e0*/  IMAD.MOV R4, RZ, RZ, -R3 ;  /* 0x000000ffff047224 */ /* 0x000fe200078e0a03 */
[-C--:B------:R-:W-:Y:S03]  /*50f0*/  SHF.R.U32.HI R6, RZ, R37.reuse, R6 ;  /* 0x00000025ff067219 */ /* 0x080fe60000011606 */
[----:B------:R-:W-:Y:S01]  /*5100*/  IMAD R45, R42, R4, R45 ;  /* 0x000000042a2d7224 */ /* 0x000fe200078e022d */
[----:B------:R-:W-:Y:S05]  /*5110*/  SEL R15, R5, R6, !P2 ;  /* 0x00000006050f7207 */ /* 0x000fea0005000000 */
[----:B------:R-:W-:Y:S02]  /*5120*/  IMAD.MOV R6, RZ, RZ, -R15 ;  /* 0x000000ffff067224 */ /* 0x000fe400078e0a0f */
[C---:B------:R-:W-:Y:S04]  /*5130*/  @!P0 IMAD.HI.U32 R2, R3.reuse, R36, RZ ;  /* 0x0000002403028227 */ /* 0x040fe800078e00ff */
[----:B------:R-:W-:Y:S01]  /*5140*/  IMAD R6, R40, R6, R5 ;  /* 0x0000000628067224 */ /* 0x000fe200078e0205 */
[----:B------:R-:W-:Y:S04]  /*5150*/  @!P0 SHF.R.U32.HI R2, RZ, R37, R2 ;  /* 0x00000025ff028219 */ /* 0x000fe80000011602 */
[----:B------:R-:W-:Y:S02]  /*5160*/  @!P0 SEL R0, R3, R2, !P2 ;  /* 0x0000000203008207 */ /* 0x000fe40005000000 */
[----:B------:R-:W-:Y:S02]  /*5170*/  IADD3 R2, PT, PT, -R5, RZ, RZ ;  /* 0x000000ff05027210 */ /* 0x000fe40007ffe1ff */
[----:B------:R-:W-:Y:S01]  /*5180*/  @!P0 IADD3 R8, PT, PT, R15, -R0, RZ ;  /* 0x800000000f088210 */ /* 0x000fe20007ffe0ff */
[----:B------:R-:W-:Y:S02]  /*5190*/  @!P0 IMAD R0, R7, R6, R0 ;  /* 0x0000000607008224 */ /* 0x000fe400078e0200 */
[----:B------:R-:W-:Y:S02]  /*51a0*/  IMAD R43, R38, R2, R43 ;  /* 0x00000002262b7224 */ /* 0x000fe400078e022b */
[----:B------:R-:W-:Y:S02]  /*51b0*/  @!P0 IMAD R5, R8, R40, R3 ;  /* 0x0000002808058224 */ /* 0x000fe400078e0203 */
[----:B------:R-:W-:Y:S04]  /*51c0*/  @!P0 IMAD.MOV.U32 R3, RZ, RZ, R0 ;  /* 0x000000ffff038224 */ /* 0x000fe800078e0000 */
[----:B------:R-:W-:Y:S02]  /*51d0*/  IMAD R45, R3, R42, R45 ;  /* 0x0000002a032d7224 */ /* 0x000fe400078e022d */
[----:B------:R-:W-:Y:S07]  /*51e0*/  IMAD R43, R5, R38, R43 ;  /* 0x00000026052b7224 */ /* 0x000fee00078e022b */
.L_x_87:
[----:B-1----:R-:W-:Y:S01]  /*51f0*/  @!P1 ISETP.NE.AND P0, PT, R10, 0x1, PT ;  /* 0x000000010a00980c */ /* 0x002fe20003f05270 */
[----:B------:R-:W-:Y:S01]  /*5200*/  @!P1 IMAD.HI.U32 R0, R45, R12, RZ ;  /* 0x0000000c2d009227 */ /* 0x000fe200078e00ff */
[----:B------:R-:W-:Y:S01]  /*5210*/  @!P1 ISETP.NE.AND P2, PT, R9, 0x1, PT ;  /* 0x000000010900980c */ /* 0x000fe20003f45270 */
[----:B------:R-:W-:Y:S01]  /*5220*/  ULOP3.LUT UP0, URZ, UR48, 0x1b0, URZ, 0xc0, !UPT ;  /* 0x000001b030ff7892 */ /* 0x000fe2000f80c0ff */
[----:B------:R-:W-:Y:S01]  /*5230*/  R2UR UR42, R21 ;  /* 0x00000000152a72ca */ /* 0x000fe200000e0000 */
[----:B------:R-:W-:Y:S01]  /*5240*/  @!P1 IMAD.HI.U32 R3, R43, R11, RZ ;  /* 0x0000000b2b039227 */ /* 0x000fe200078e00ff */
[----:B------:R-:W-:Y:S02]  /*5250*/  @!P1 SHF.R.U32.HI R0, RZ, R13, R0 ;  /* 0x0000000dff009219 */ /* 0x000fe40000011600 */
[----:B------:R-:W-:Y:S01]  /*5260*/  R2UR UR41, R20 ;  /* 0x00000000142972ca */ /* 0x000fe200000e0000 */
[----:B------:R-:W-:Y:S01]  /*5270*/  VIADD R107, R107, 0x1 ;  /* 0x000000016b6b7836 */ /* 0x000fe20000000000 */
[----:B------:R-:W-:Y:S02]  /*5280*/  @!P1 SHF.R.U32.HI R2, RZ, R14, R3 ;  /* 0x0000000eff029219 */ /* 0x000fe40000011603 */
[----:B------:R-:W-:Y:S02]  /*5290*/  @!P1 SEL R3, R45, R0, !P2 ;  /* 0x000000002d039207 */ /* 0x000fe40005000000 */
[----:B------:R-:W-:Y:S02]  /*52a0*/  @!P1 SEL R2, R43, R2, !P0 ;  /* 0x000000022b029207 */ /* 0x000fe40004000000 */
[----:B------:R-:W-:Y:S01]  /*52b0*/  @P4 SHF.R.U32.HI R98, RZ, 0x10, R17 ;  /* 0x00000010ff624819 */ /* 0x000fe20000011611 */
[----:B------:R-:W-:Y:S02]  /*52c0*/  USHF.L.U32 UR42, UR42, 0x6, URZ ;  /* 0x000000062a2a7899 */ /* 0x000fe400080006ff */
[----:B------:R-:W-:Y:S02]  /*52d0*/  @!P1 IMAD.IADD R0, R2, 0x1, -R3 ;  /* 0x0000000102009824 */ /* 0x000fe400078e0a03 */
[----:B------:R-:W-:Y:S01]  /*52e0*/  @!P1 IMAD.IADD R2, R3, 0x1, -R2 ;  /* 0x0000000103029824 */ /* 0x000fe200078e0a02 */
[----:B------:R-:W-:Y:S01]  /*52f0*/  USHF.L.U32 UR41, UR41, 0x8, URZ ;  /* 0x0000000829297899 */ /* 0x000fe200080006ff */
[----:B------:R-:W-:Y:S02]  /*5300*/  @!P1 IMAD R45, R0, R9, R45 ;  /* 0x00000009002d9224 */ /* 0x000fe400078e022d */
[----:B------:R-:W-:Y:S01]  /*5310*/  @!P1 IMAD R43, R2, R10, R43 ;  /* 0x0000000a022b9224 */ /* 0x000fe200078e022b */
[----:B------:R-:W-:Y:S08]  /*5320*/  BRA.U !UP0, `(.L_x_88) ;  /* 0x0000000108407547 */ /* 0x000ff0000b800000 */
[----:B------:R-:W1:Y:S01]  /*5330*/  LDCU.64 UR8, c[0x4][0x88] ;  /* 0x01001100ff0877ac */ /* 0x000e620008000a00 */
[----:B------:R-:W-:Y:S01]  /*5340*/  MOV R3, 0x0 ;  /* 0x0000000000037802 */ /* 0x000fe20000000f00 */
[----:B------:R-:W-:Y:S02]  /*5350*/  HFMA2 R12, -RZ, RZ, 0, 5.9604644775390625e-08 ;  /* 0x00000001ff0c7431 */ /* 0x000fe400000001ff */
[----:B------:R-:W-:Y:S02]  /*5360*/  IMAD.MOV.U32 R8, RZ, RZ, 0x70 ;  /* 0x00000070ff087424 */ /* 0x000fe400078e00ff */
[----:B------:R-:W-:Y:S01]  /*5370*/  IMAD.MOV.U32 R13, RZ, RZ, RZ ;  /* 0x000000ffff0d7224 */ /* 0x000fe200078e00ff */
[----:B------:R-:W2:Y:S01]  /*5380*/  LDCU.64 UR6, c[0x4][0x90] ;  /* 0x01001200ff0677ac */ /* 0x000ea20008000a00 */
[----:B------:R-:W3:Y:S01]  /*5390*/  LDC.64 R2, c[0x4][R3] ;  /* 0x0100000003027b82 */ /* 0x000ee20000000a00 */
[----:B------:R-:W4:Y:S01]  /*53a0*/  LDCU.64 UR4, c[0x4][0x8] ;  /* 0x01000100ff0477ac */ /* 0x000f220008000a00 */
[----:B-1----:R-:W-:Y:S01]  /*53b0*/  MOV R5, UR9 ;  /* 0x0000000900057c02 */ /* 0x002fe20008000f00 */
[----:B------:R-:W-:Y:S01]  /*53c0*/  IMAD.U32 R4, RZ, RZ, UR8 ;  /* 0x00000008ff047e24 */ /* 0x000fe2000f8e00ff */
[----:B--2---:R-:W-:Y:S01]  /*53d0*/  MOV R7, UR7 ;  /* 0x0000000700077c02 */ /* 0x004fe20008000f00 */
[----:B------:R-:W-:Y:S01]  /*53e0*/  IMAD.U32 R6, RZ, RZ, UR6 ;  /* 0x00000006ff067e24 */ /* 0x000fe2000f8e00ff */
[----:B----4-:R-:W-:Y:S01]  /*53f0*/  MOV R11, UR5 ;  /* 0x00000005000b7c02 */ /* 0x010fe20008000f00 */
[----:B------:R-:W-:Y:S02]  /*5400*/  IMAD.U32 R10, RZ, RZ, UR4 ;  /* 0x00000004ff0a7e24 */ /* 0x000fe4000f8e00ff */
[----:B------:R-:W-:Y:S07]  /*5410*/  LEPC R20, `(.L_x_88) ;  /* 0x000000001014794e */ /* 0x000fee0000000000 */
[----:B---3-5:R-:W-:Y:S05]  /*5420*/  CALL.ABS.NOINC R2 ;  /* 0x0000000002007343 */ /* 0x028fea0003c00000 */
.L_x_88:
[----:B------:R-:W-:Y:S01]  /*5430*/  LOP3.LUT P0, RZ, R104, 0x1b0, RZ, 0xc0, !PT ;  /* 0x000001b068ff7812 */ /* 0x000fe2000780c0ff */
[----:B------:R-:W-:Y:S11]  /*5440*/  BSSY.RECONVERGENT B6, `(.L_x_89) ;  /* 0x0000013000067945 */ /* 0x000ff60003800200 */
[----:B------:R-:W-:Y:S01]  /*5450*/  @!UPT UIADD3 URZ, UPT, UPT, URZ, URZ, URZ ;  /* 0x000000fffffff290 */ /* 0x000fe2000fffe0ff */
[----:B------:R-:W-:Y:S05]  /*5460*/  @!P0 BRA `(.L_x_90) ;  /* 0x0000000000408947 */ /* 0x000fea0003800000 */
        /* <DEDUP_REMOVED lines=16> */
.L_x_90:
[----:B------:R-:W-:Y:S05]  /*5570*/  BSYNC.RECONVERGENT B6 ;  /* 0x0000000000067941 */ /* 0x000fea0003800200 */
.L_x_89:
[----:B------:R-:W-:Y:S01]  /*5580*/  ISETP.NE.U32.AND P4, PT, R86, RZ, PT ;  /* 0x000000ff5600720c */ /* 0x000fe20003f85070 */
[----:B------:R-:W-:Y:S01]  /*5590*/  UISETP.NE.AND UP2, UPT, UR50, URZ, UPT ;  /* 0x000000ff3200728c */ /* 0x000fe2000bf45270 */
[----:B------:R-:W-:Y:S01]  /*55a0*/  ISETP.NE.U32.AND P2, PT, RZ, UR38, PT ;  /* 0x00000026ff007c0c */ /* 0x000fe2000bf45070 */
[----:B------:R-:W-:Y:S01]  /*55b0*/  UISETP.NE.U32.AND UP1, UPT, UR44, URZ, UPT ;  /* 0x000000ff2c00728c */ /* 0x000fe2000bf25070 */
[----:B------:R-:W-:Y:S01]  /*55c0*/  ISETP.NE.AND.EX P4, PT, R87, RZ, PT, P4 ;  /* 0x000000ff5700720c */ /* 0x000fe20003f85340 */
[----:B------:R-:W-:Y:S01]  /*55d0*/  UPLOP3.LUT UP0, UPT, UPT, UPT, UPT, 0x40, 0x4 ;  /* 0x000000000004789c */ /* 0x000fe20003f0e870 */
[----:B------:R-:W-:Y:S01]  /*55e0*/  ISETP.NE.AND.EX P2, PT, RZ, UR39, PT, P2 ;  /* 0x00000027ff007c0c */ /* 0x000fe2000bf45320 */
[----:B------:R-:W-:Y:S01]  /*55f0*/  UISETP.NE.AND.EX UP1, UPT, UR45, URZ, UPT, UP1 ;  /* 0x000000ff2d00728c */ /* 0x000fe2000bf25310 */
[----:B------:R-:W-:Y:S04]  /*5600*/  PLOP3.LUT P1, PT, PT, PT, UP2, 0x80, 0x8 ;  /* 0x000000000008781c */ /* 0x000fe80003f2f028 */
[----:B------:R-:W-:Y:S06]  /*5610*/  @UP2 UPLOP3.LUT UP0, UPT, UPT, UPT, UP1, 0x80, 0x8 ;  /* 0x000000000008289c */ /* 0x000fec0003f0f010 */
[----:B------:R-:W-:Y:S01]  /*5620*/  PLOP3.LUT P0, PT, PT, PT, UP0, 0x80, 0x8 ;  /* 0x000000000008781c */ /* 0x000fe20003f0f008 */
[----:B------:R-:W-:Y:S01]  /*5630*/  @!UPT UIADD3 URZ, UPT, UPT, URZ, URZ, URZ ;  /* 0x000000fffffff290 */ /* 0x000fe2000fffe0ff */
[----:B------:R-:W-:Y:S11]  /*5640*/  BRA.U !UP1, `(.L_x_91) ;  /* 0x0000000109387547 */ /* 0x000ff6000b800000 */
[----:B------:R-:W-:Y:S01]  /*5650*/  UISETP.NE.U32.AND UP0, UPT, UR38, URZ, UPT ;  /* 0x000000ff2600728c */ /* 0x000fe2000bf05070 */
[----:B------:R-:W-:Y:S02]  /*5660*/  HFMA2 R0, -RZ, RZ, 0, 5.9604644775390625e-08 ;  /* 0x00000001ff007431 */ /* 0x000fe400000001ff */
[----:B------:R-:W-:Y:S01]  /*5670*/  IMAD.MOV.U32 R91, RZ, RZ, 0x1 ;  /* 0x00000001ff5b7424 */ /* 0x000fe200078e00ff */
[----:B------:R-:W-:Y:S06]  /*5680*/  UISETP.NE.AND.EX UP0, UPT, UR39, URZ, UPT, UP0 ;  /* 0x000000ff2700728c */ /* 0x000fec000bf05300 */
[----:B------:R-:W-:Y:S05]  /*5690*/  PLOP3.LUT P3, PT, PT, PT, UP0, 0x80, 0x8 ;  /* 0x000000000008781c */ /* 0x000fea0003f6f008 */
[----:B------:R-:W1:Y:S01]  /*56a0*/  @UP0 LDCU.64 UR6, c[0x0][0x888] ;  /* 0x00011100ff0607ac */ /* 0x000e620008000a00 */
[----:B------:R-:W-:Y:S07]  /*56b0*/  @UP0 UIMAD UR4, UR36, UR44, URZ ;  /* 0x0000002c240402a4 */ /* 0x000fee000f8e02ff */
[----:B------:R-:W-:Y:S01]  /*56c0*/  @!P3 PRMT R91, R0, 0x7610, R91 ;  /* 0x00007610005bb816 */ /* 0x000fe2000000005b */
[----:B-1----:R-:W-:Y:S03]  /*56d0*/  @UP0 UIMAD.WIDE UR6, UR4, 0x4, UR6 ;  /* 0x00000004040608a5 */ /* 0x002fe6000f8e0206 */
[----:B------:R-:W1:Y:S03]  /*56e0*/  @!UP0 LDCU UR4, c[0x0][0x880] ;  /* 0x00011000ff0487ac */ /* 0x000e660008000800 */
[----:B------:R-:W-:Y:S01]  /*56f0*/  IMAD.U32 R2, RZ, RZ, UR6 ;  /* 0x00000006ff027e24 */ /* 0x000fe2000f8e00ff */
[----:B------:R-:W-:Y:S05]  /*5700*/  MOV R3, UR7 ;  /* 0x0000000700037c02 */ /* 0x000fea0008000f00 */
[----:B-----5:R2:W5:Y:S02]  /*5710*/  @P3 LDG.E R50, desc[UR46][R2.64] ;  /* 0x0000002e02323981 */ /* 0x020564000c1e1900 */
[----:B-12---:R-:W-:Y:S02]  /*5720*/  @!P3 IMAD.U32 R50, RZ, RZ, UR4 ;  /* 0x00000004ff32be24 */ /* 0x006fe4000f8e00ff */
.L_x_91:
[----:B------:R-:W-:Y:S05]  /*5730*/  @!P4 BRA `(.L_x_92) ;  /* 0x000000000020c947 */ /* 0x000fea0003800000 */
[----:B------:R-:W-:Y:S04]  /*5740*/  ISETP.NE.U32.AND P3, PT, R84, RZ, PT ;  /* 0x000000ff5400720c */ /* 0x000fe80003f65070 */
[----:B------:R-:W-:Y:S11]  /*5750*/  ISETP.NE.AND.EX P3, PT, R85, RZ, PT, P3 ;  /* 0x000000ff5500720c */ /* 0x000ff60003f65330 */
[----:B------:R-:W-:Y:S02]  /*5760*/  @!UPT UIADD3 URZ, UPT, UPT, URZ, URZ, URZ ;  /* 0x000000fffffff290 */ /* 0x000fe4000fffe0ff */
[----:B------:R-:W1:Y:S01]  /*5770*/  @P3 LDC.64 R2, c[0x0][0x8a8] ;  /* 0x00022a00ff023b82 */ /* 0x000e620000000a00 */
[----:B------:R-:W-:Y:S04]  /*5780*/  @P3 IMAD R0, R86, UR36, RZ ;  /* 0x0000002456003c24 */ /* 0x000fe8000f8e02ff */
[----:B-1----:R-:W-:Y:S05]  /*5790*/  @P3 IMAD.WIDE R2, R0, 0x4, R2 ;  /* 0x0000000400023825 */ /* 0x002fea00078e0202 */
[----:B-----5:R1:W5:Y:S02]  /*57a0*/  @P3 LDG.E R47, desc[UR46][R2.64] ;  /* 0x0000002e022f3981 */ /* 0x020364000c1e1900 */
[----:B-1----:R-:W2:Y:S02]  /*57b0*/  @!P3 LDC R47, c[0x0][0x8a0] ;  /* 0x00022800ff2fbb82 */ /* 0x002ea40000000800 */
.L_x_92:
[----:B-----5:R-:W-:Y:S01]  /*57c0*/  ISETP.NE.AND P4, PT, R50, RZ, PT ;  /* 0x000000ff3200720c */ /* 0x020fe20003f85270 */
[----:B------:R-:W-:Y:S01]  /*57d0*/  BSSY B1, `(.L_x_93) ;  /* 0x0000042000017945 */ /* 0x000fe20003800000 */
[----:B------:R-:W-:Y:S01]  /*57e0*/  SEL R9, RZ, 0xffffffff, P2 ;  /* 0xffffffffff097807 */ /* 0x000fe20001000000 */
[----:B------:R-:W-:Y:S01]  /*57f0*/  IMAD.MOV.U32 R64, RZ, RZ, 0x1 ;  /* 0x00000001ff407424 */ /* 0x000fe200078e00ff */
[----:B------:R-:W-:Y:S02]  /*5800*/  LOP3.LUT P3, RZ, R91, 0xff, RZ, 0xc0, !PT ;  /* 0x000000ff5bff7812 */ /* 0x000fe4000786c0ff */
[----:B------:R-:W-:Y:S02]  /*5810*/  CS2R R62, SRZ ;  /* 0x00000000003e7805 */ /* 0x000fe4000001ff00 */
[----:B------:R-:W-:Y:S02]  /*5820*/  @P1 SEL R2, RZ, 0xffffffff, P4 ;  /* 0xffffffffff021807 */ /* 0x000fe40002000000 */
[----:B------:R-:W-:Y:S02]  /*5830*/  CS2R R60, SRZ ;  /* 0x00000000003c7805 */ /* 0x000fe4000001ff00 */
[----:B------:R-:W-:Y:S02]  /*5840*/  LEA R0, R100, UR49, 0x3 ;  /* 0x0000003164007c11 */ /* 0x000fe4000f8e18ff */
[----:B------:R-:W-:Y:S02]  /*5850*/  CS2R R58, SRZ ;  /* 0x00000000003a7805 */ /* 0x000fe4000001ff00 */
[----:B------:R-:W-:Y:S02]  /*5860*/  @P0 SEL R2, R9, R2, !P3 ;  /* 0x0000000209020207 */ /* 0x000fe40005800000 */
[----:B------:R-:W-:Y:S02]  /*5870*/  CS2R R56, SRZ ;  /* 0x0000000000387805 */ /* 0x000fe4000001ff00 */
[----:B------:R-:W-:Y:S02]  /*5880*/  LEA R108, R44, UR49, 0x3 ;  /* 0x000000312c6c7c11 */ /* 0x000fe4000f8e18ff */
[----:B------:R-:W-:Y:S02]  /*5890*/  @P1 LOP3.LUT R2, R2, 0x1, RZ, 0xc0, !PT ;  /* 0x0000000102021812 */ /* 0x000fe400078ec0ff */
[----:B------:R-:W-:Y:S02]  /*58a0*/  SHF.L.U32 R7, R102, 0x1f, RZ ;  /* 0x0000001f66077819 */ /* 0x000fe400000006ff */
[----:B------:R-:W-:Y:S02]  /*58b0*/  ISETP.NE.U32.OR P6, PT, R2, 0x1, !P1 ;  /* 0x000000010200780c */ /* 0x000fe40004fc5470 */
[----:B------:R-:W-:Y:S02]  /*58c0*/  PLOP3.LUT P2, PT, PT, PT, UP1, 0x80, 0x8 ;  /* 0x000000000008781c */ /* 0x000fe40003f4f018 */
[C---:B------:R-:W-:Y:S02]  /*58d0*/  LEA.HI R5, R44.reuse, R44, RZ, 0x1 ;  /* 0x0000002c2c057211 */ /* 0x040fe400078f08ff */
[----:B------:R-:W-:Y:S02]  /*58e0*/  SEL R2, RZ, 0xffffffff, P4 ;  /* 0xffffffffff027807 */ /* 0x000fe40002000000 */
[----:B------:R-:W-:Y:S01]  /*58f0*/  P2R R72, PR, RZ, 0x40 ;  /* 0x00000040ff487803 */ /* 0x000fe20000000000 */
[C---:B------:R-:W-:Y:S01]  /*5900*/  IMAD.SHL.U32 R3, R5.reuse, 0x80, RZ ;  /* 0x0000008005037824 */ /* 0x040fe200078e00ff */
[----:B------:R-:W-:Y:S03]  /*5910*/  LOP3.LUT R5, R5, 0xffe, RZ, 0xc0, !PT ;  /* 0x00000ffe05057812 */ /* 0x000fe600078ec0ff */
[----:B------:R-:W-:Y:S02]  /*5920*/  @P6 SHF.L.U32 R11, R99, 0x1f, RZ ;  /* 0x0000001f630b6819 */ /* 0x000fe400000006ff */
[----:B------:R-:W-:Y:S01]  /*5930*/  @P2 SEL R2, R9, R2, !P3 ;  /* 0x0000000209022207 */ /* 0x000fe20005800000 */
[----:B------:R-:W-:Y:S01]  /*5940*/  IMAD.IADD R48, R44, 0x1, -R5 ;  /* 0x000000012c307824 */ /* 0x000fe200078e0a05 */
[----:B------:R-:W1:Y:S01]  /*5950*/  @P6 SYNCS.PHASECHK.TRANS64.TRYWAIT P1, [R0+URZ+0x70], R11 ;  /* 0x0000700b000065a7 */ /* 0x000e6200080211ff */
[----:B------:R-:W-:Y:S02]  /*5960*/  LOP3.LUT R3, R3, 0xffffff00, RZ, 0xc0, !PT ;  /* 0xffffff0003037812 */ /* 0x000fe400078ec0ff */
[----:B------:R-:W-:Y:S03]  /*5970*/  LOP3.LUT R2, R2, 0x1, RZ, 0xc0, !PT ;  /* 0x0000000102027812 */ /* 0x000fe600078ec0ff */
[----:B------:R-:W-:Y:S01]  /*5980*/  IMAD.IADD R3, R46, 0x1, R3 ;  /* 0x000000012e037824 */ /* 0x000fe200078e0203 */
[----:B------:R-:W-:Y:S03]  /*5990*/  ISETP.NE.U32.AND P5, PT, R2, 0x1, PT ;  /* 0x000000010200780c */ /* 0x000fe60003fa5070 */
[----:B------:R-:W-:Y:S01]  /*59a0*/  IMAD R48, R48, 0x100000, R3 ;  /* 0x0010000030307824 */ /* 0x000fe200078e0203 */
[----:B------:R-:W-:Y:S01]  /*59b0*/  P2R R65, PR, RZ, 0x20 ;  /* 0x00000020ff417803 */ /* 0x000fe20000000000 */
[----:B------:R3:W4:Y:S01]  /*59c0*/  SYNCS.PHASECHK.TRANS64.TRYWAIT P0, [R108+URZ+0xe0], R7 ;  /* 0x0000e0076c0075a7 */ /* 0x00072200080011ff */
[----:B-1----:R-:W-:Y:S01]  /*59d0*/  @P6 SEL R64, RZ, 0x1, !P1 ;  /* 0x00000001ff406807 */ /* 0x002fe20004800000 */
[----:B---3--:R-:W-:Y:S06]  /*59e0*/  @!P6 BRA `(.L_x_94) ;  /* 0x000000000080e947 */ /* 0x008fec0003800000 */
[----:B------:R-:W-:Y:S01]  /*59f0*/  @P5 IMAD R4, R100, 0x1000, R95 ;  /* 0x0000100064045824 */ /* 0x000fe200078e025f */
[----:B------:R-:W-:Y:S01]  /*5a00*/  ISETP.NE.AND P1, PT, R64, RZ, PT ;  /* 0x000000ff4000720c */ /* 0x000fe20003f25270 */
[----:B------:R-:W-:Y:S01]  /*5a10*/  BSSY B0, `(.L_x_95) ;  /* 0x000000b000007945 */ /* 0x000fe20003800000 */
[----:B------:R-:W-:Y:S01]  /*5a20*/  CS2R R58, SRZ ;  /* 0x00000000003a7805 */ /* 0x000fe2000001ff00 */
[----:B------:R-:W-:Y:S01]  /*5a30*/  @P5 VIADD R2, R4, UR49 ;  /* 0x0000003104025c36 */ /* 0x000fe20008000000 */
[----:B------:R-:W-:Y:S02]  /*5a40*/  CS2R R56, SRZ ;  /* 0x0000000000387805 */ /* 0x000fe4000001ff00 */
[----:B------:R-:W-:Y:S02]  /*5a50*/  CS2R R62, SRZ ;  /* 0x00000000003e7805 */ /* 0x000fe4000001ff00 */
[----:B------:R-:W-:Y:S01]  /*5a60*/  CS2R R60, SRZ ;  /* 0x00000000003c7805 */ /* 0x000fe2000001ff00 */
[----:B------:R-:W-:Y:S04]  /*5a70*/  @P5 IMAD R2, R103, -0x10, R2 ;  /* 0xfffffff067025824 */ /* 0x000fe800078e0202 */
[----:B------:R-:W-:Y:S05]  /*5a80*/  @P1 BRA `(.L_x_96) ;  /* 0x00000000000c1947 */ /* 0x000fea0003800000 */
[----:B------:R-:W-:Y:S04]  /*5a90*/  SHF.L.U32 R3, R99, 0x1f, RZ ;  /* 0x0000001f63037819 */ /* 0x000fe800000006ff */
[----:B------:R-:W1:Y:S02]  /*5aa0*/  SYNCS.PHASECHK.TRANS64.TRYWAIT P1, [R0+URZ+0x70], R3 ;  /* 0x00007003000075a7 */ /* 0x000e6400080211ff */
[----:B-1----:R-:W-:Y:S05]  /*5ab0*/  @!P1 BRA `(.L_x_97) ;  /* 0x0000004000689947 */ /* 0x002fea0003800000 */
.L_x_96:
[----:B------:R-:W-:Y:S05]  /*5ac0*/  BSYNC B0 ;  /* 0x0000000000007941 */ /* 0x000fea0003800000 */
.L_x_95:
[----:B------:R-:W-:Y:S01]  /*5ad0*/  ISETP.NE.AND P1, PT, R65, RZ, PT ;  /* 0x000000ff4100720c */ /* 0x000fe20003f25270 */
[----:B-1----:R-:W-:Y:S02]  /*5ae0*/  VIADD R3, R0, 0x90 ;  /* 0x0000009000037836 */ /* 0x002fe40000000000 */
[----:B------:R-:W-:Y:S02]  /*5af0*/  IMAD.U32 R0, RZ, RZ, UR37 ;  /* 0x00000025ff007e24 */ /* 0x000fe4000f8e00ff */
[----:B------:R-:W-:Y:S03]  /*5b00*/  VIADD R100, R100, 0x1 ;  /* 0x0000000164647836 */ /* 0x000fe60000000000 */
[----:B------:R-:W-:Y:S05]  /*5b10*/  PRMT R0, R0, 0x654, R3 ;  /* 0x0000065400007816 */ /* 0x000fea0000000003 */
[----:B------:R1:W3:Y:S04]  /*5b20*/  @P1 LDS.128 R56, [R4+UR49+0x200] ;  /* 0x0002003104381984 */ /* 0x0002e80008000c00 */
[----:B------:R1:W1:Y:S01]  /*5b30*/  @P1 LDS.128 R60, [R2+0x210] ;  /* 0x00021000023c1984 */ /* 0x0002620000000c00 */
[C---:B------:R-:W-:Y:S01]  /*5b40*/  ISETP.NE.AND P1, PT, R100.reuse, 0x4, PT ;  /* 0x000000046400780c */ /* 0x040fe20003f25270 */
[----:B------:R-:W-:Y:S01]  /*5b50*/  @!PT LDS RZ, [RZ] ;  /* 0x00000000fffff984 */ /* 0x000fe20000000800 */
[----:B------:R-:W-:Y:S01]  /*5b60*/  @!PT LDS RZ, [RZ] ;  /* 0x00000000fffff984 */ /* 0x000fe20000000800 */
[----:B------:R-:W-:Y:S01]  /*5b70*/  @!PT LDS RZ, [RZ] ;  /* 0x00000000fffff984 */ /* 0x000fe20000000800 */
[----:B------:R-:W-:Y:S01]  /*5b80*/  @!PT LDS RZ, [RZ] ;  /* 0x00000000fffff984 */ /* 0x000fe20000000800 */
[----:B------:R5:W-:Y:S06]  /*5b90*/  MEMBAR.ALL.CTA ;  /* 0x0000000000007992 */ /* 0x000bec0000008000 */
[----:B-----5:R-:W5:Y:S01]  /*5ba0*/  FENCE.VIEW.ASYNC.S ;  /* 0x00000000000073c6 */ /* 0x020f620000000000 */
[----:B------:R-:W-:Y:S01]  /*5bb0*/  SEL R100, R100, RZ, P1 ;  /* 0x000000ff64647207 */ /* 0x000fe20000800000 */
[----:B-----5:R5:W-:Y:S02]  /*5bc0*/  SYNCS.ARRIVE.TRANS64.RED.A1T0 RZ, [R0+URZ], RZ ;  /* 0x000000ff00ff79a7 */ /* 0x020be400081004ff */
[----:B-----5:R-:W-:Y:S04]  /*5bd0*/  SEL R0, RZ, 0x1, P1 ;  /* 0x00000001ff007807 */ /* 0x020fe80000800000 */
[----:B---3--:R-:W-:Y:S02]  /*5be0*/  LOP3.LUT R99, R99, R0, RZ, 0x3c, !PT ;  /* 0x0000000063637212 */ /* 0x008fe400078e3cff */
.L_x_94:
[----:B------:R-:W-:Y:S05]  /*5bf0*/  BSYNC B1 ;  /* 0x0000000000017941 */ /* 0x000fea0003800000 */
.L_x_93:
[----:B------:R-:W-:Y:S04]  /*5c00*/  SHF.R.U32.HI R3, RZ, 0x15, R48 ;  /* 0x00000015ff037819 */ /* 0x000fe80000011630 */
[----:B------:R-:W-:Y:S01]  /*5c10*/  LOP3.LUT P1, RZ, R3, 0x3, R96, 0x48, !PT ;  /* 0x0000000303ff7812 */ /* 0x000fe20007824860 */
[----:B------:R-:W-:Y:S01]  /*5c20*/  @!UPT UIADD3 URZ, UPT, UPT, URZ, URZ, URZ ;  /* 0x000000fffffff290 */ /* 0x000fe2000fffe0ff */
[----:B----4-:R-:W-:Y:S11]  /*5c30*/  @P0 BRA `(.L_x_98) ;  /* 0x0000000000080947 */ /* 0x010ff60003800000 */
[----:B------:R-:W3:Y:S02]  /*5c40*/  SYNCS.PHASECHK.TRANS64.TRYWAIT P0, [R108+URZ+0xe0], R7 ;  /* 0x0000e0076c0075a7 */ /* 0x000ee400080011ff */
[----:B---3--:R-:W-:Y:S05]  /*5c50*/  @!P0 BRA `(.L_x_99) ;  /* 0x0000004000148947 */ /* 0x008fea0003800000 */
.L_x_98:
[----:B------:R-:W-:Y:S05]  /*5c60*/  @!P1 BRA `(.L_x_100) ;  /* 0x0000000000409947 */ /* 0x000fea0003800000 */
[----:B------:R-:W4:Y:S01]  /*5c70*/  LDCU.64 UR8, c[0x4][0x78] ;  /* 0x01000f00ff0877ac */ /* 0x000f220008000a00 */
[----:B------:R-:W-:Y:S01]  /*5c80*/  MOV R3, 0x0 ;  /* 0x0000000000037802 */ /* 0x000fe20000000f00 */
[----:B------:R-:W-:Y:S02]  /*5c90*/  HFMA2 R12, -RZ, RZ, 0, 5.9604644775390625e-08 ;  /* 0x00000001ff0c7431 */ /* 0x000fe400000001ff */
[----:B------:R-:W-:Y:S02]  /*5ca0*/  IMAD.MOV.U32 R8, RZ, RZ, 0x192 ;  /* 0x00000192ff087424 */ /* 0x000fe400078e00ff */
[----:B------:R-:W-:Y:S01]  /*5cb0*/  IMAD.MOV.U32 R13, RZ, RZ, RZ ;  /* 0x000000ffff0d7224 */ /* 0x000fe200078e00ff */
[----:B------:R-:W3:Y:S01]  /*5cc0*/  LDCU.64 UR6, c[0x4][0x80] ;  /* 0x01001000ff0677ac */ /* 0x000ee20008000a00 */
[----:B-1----:R-:W1:Y:S01]  /*5cd0*/  LDC.64 R2, c[0x4][R3] ;  /* 0x0100000003027b82 */ /* 0x002e620000000a00 */
[----:B------:R-:W5:Y:S01]  /*5ce0*/  LDCU.64 UR4, c[0x4][0x18] ;  /* 0x01000300ff0477ac */ /* 0x000f620008000a00 */
[----:B----4-:R-:W-:Y:S01]  /*5cf0*/  MOV R5, UR9 ;  /* 0x0000000900057c02 */ /* 0x010fe20008000f00 */
[----:B------:R-:W-:Y:S01]  /*5d00*/  IMAD.U32 R4, RZ, RZ, UR8 ;  /* 0x00000008ff047e24 */ /* 0x000fe2000f8e00ff */
[----:B---3--:R-:W-:Y:S01]  /*5d10*/  MOV R7, UR7 ;  /* 0x0000000700077c02 */ /* 0x008fe20008000f00 */
[----:B------:R-:W-:Y:S01]  /*5d20*/  IMAD.U32 R6, RZ, RZ, UR6 ;  /* 0x00000006ff067e24 */ /* 0x000fe2000f8e00ff */
[----:B-----5:R-:W-:Y:S01]  /*5d30*/  MOV R11, UR5 ;  /* 0x00000005000b7c02 */ /* 0x020fe20008000f00 */
[----:B------:R-:W-:Y:S02]  /*5d40*/  IMAD.U32 R10, RZ, RZ, UR4 ;  /* 0x00000004ff0a7e24 */ /* 0x000fe4000f8e00ff */
[----:B------:R-:W-:Y:S07]  /*5d50*/  LEPC R20, `(.L_x_100) ;  /* 0x000000001014794e */ /* 0x000fee0000000000 */
[----:B-12---:R-:W-:Y:S05]  /*5d60*/  CALL.ABS.NOINC R2 ;  /* 0x0000000002007343 */ /* 0x006fea0003c00000 */
.L_x_100:
[----:B------:R-:W-:Y:S05]  /*5d70*/  WARPSYNC.ALL ;  /* 0x0000000000007948 */ /* 0x000fea0003800000 */
[----:B------:R-:W-:Y:S01]  /*5d80*/  R2UR UR4, R48 ;  /* 0x00000000300472ca */ /* 0x000fe200000e0000 */
[----:B------:R-:W-:Y:S01]  /*5d90*/  BSSY.RECONVERGENT B0, `(.L_x_101) ;  /* 0x00000a1000007945 */ /* 0x000fe20003800200 */
[C---:B------:R-:W-:Y:S02]  /*5da0*/  SHF.L.U32 R51, R56.reuse, 0x10, RZ ;  /* 0x0000001038337819 */ /* 0x040fe400000006ff */
[C---:B------:R-:W-:Y:S02]  /*5db0*/  PRMT R49, R56.reuse, 0x8880, RZ ;  /* 0x0000888038317816 */ /* 0x040fe400000000ff */
[----:B------:R-:W-:Y:S02]  /*5dc0*/  SHF.R.S32.HI R51, RZ, 0x18, R51 ;  /* 0x00000018ff337819 */ /* 0x000fe40000011433 */
[----:B------:R-:W-:Y:S02]  /*5dd0*/  SHF.L.U32 R52, R56, 0x8, RZ ;  /* 0x0000000838347819 */ /* 0x000fe400000006ff */
[C---:B------:R-:W-:Y:S02]  /*5de0*/  PRMT R54, R58.reuse, 0x8880, RZ ;  /* 0x000088803a367816 */ /* 0x040fe400000000ff */
[----:B------:R-:W-:Y:S01]  /*5df0*/  SHF.L.U32 R53, R58, 0x8, RZ ;  /* 0x000000083a357819 */ /* 0x000fe200000006ff */
[----:B-1-3--:R-:W-:Y:S01]  /*5e00*/  LDTM.16dp32bit_t0_t15.x32 R4, tmem[UR4] ;  /* 0x00000004000479ee */ /* 0x00afe20008a80000 */
[----:B------:R-:W2:Y:S01]  /*5e10*/  LDTM.16dp32bit_t16_t31.x32 R4, tmem[UR4+0x20] ;  /* 0x00002004000479ee */ /* 0x000ea20008aa0000 */
[----:B------:R-:W-:Y:S02]  /*5e20*/  IADD3 R67, PT, PT, R95, UR49, RZ ;  /* 0x000000315f437c10 */ /* 0x000fe4000fffe0ff */
[----:B------:R-:W-:Y:S02]  /*5e30*/  SHF.L.U32 R66, R97, 0x4, RZ ;  /* 0x0000000461427819 */ /* 0x000fe400000006ff */
[----:B------:R-:W-:Y:S02]  /*5e40*/  SHF.R.S32.HI R53, RZ, 0x18, R53 ;  /* 0x00000018ff357819 */ /* 0x000fe40000011435 */
[----:B------:R-:W-:Y:S02]  /*5e50*/  IADD3 R109, PT, PT, R67, R66, RZ ;  /* 0x00000042436d7210 */ /* 0x000fe40007ffe0ff */
[----:B------:R-:W-:Y:S02]  /*5e60*/  ISETP.NE.AND P0, PT, R105, RZ, PT ;  /* 0x000000ff6900720c */ /* 0x000fe40003f05270 */
[----:B------:R-:W-:Y:S01]  /*5e70*/  ISETP.NE.AND P6, PT, R72, RZ, PT ;  /* 0x000000ff4800720c */ /* 0x000fe20003fc5270 */
[----:B--2---:R-:W-:Y:S11]  /*5e80*/  IMAD R0, R47, R4, RZ ;  /* 0x000000042f007224 */ /* 0x004ff600078e02ff */
[----:B------:R-:W-:Y:S01]  /*5e90*/  @!UPT UIADD3 URZ, UPT, UPT, URZ, URZ, URZ ;  /* 0x000000fffffff290 */ /* 0x000fe2000fffe0ff */
[----:B------:R-:W-:Y:S01]  /*5ea0*/  @P6 SHF.L.U32 R74, R99, 0x1f, RZ ;  /* 0x0000001f634a6819 */ /* 0x000fe200000006ff */
[----:B------:R-:W-:Y:S02]  /*5eb0*/  IMAD R2, R47, R5, RZ ;  /* 0x000000052f027224 */ /* 0x000fe400078e02ff */
[----:B------:R-:W-:Y:S01]  /*5ec0*/  IMAD R0, R49, R50, R0 ;  /* 0x0000003231007224 */ /* 0x000fe200078e0200 */
[----:B------:R-:W-:Y:S01]  /*5ed0*/  SHF.R.S32.HI R49, RZ, 0x18, R52 ;  /* 0x00000018ff317819 */ /* 0x000fe20000011434 */
[----:B------:R-:W-:Y:S01]  /*5ee0*/  IMAD R3, R47, R6, RZ ;  /* 0x000000062f037224 */ /* 0x000fe200078e02ff */
[----:B------:R-:W-:Y:S01]  /*5ef0*/  SHF.L.U32 R52, R57, 0x10, RZ ;  /* 0x0000001039347819 */ /* 0x000fe200000006ff */
[-C--:B------:R-:W-:Y:S01]  /*5f00*/  IMAD R2, R51, R50.reuse, R2 ;  /* 0x0000003233027224 */ /* 0x080fe200078e0202 */
[----:B------:R-:W-:Y:S01]  /*5f10*/  SHF.R.S32.HI R51, RZ, 0x18, R56 ;  /* 0x00000018ff337819 */ /* 0x000fe20000011438 */
[----:B------:R-:W-:Y:S02]  /*5f20*/  IMAD R7, R47, R7, RZ ;  /* 0x000000072f077224 */ /* 0x000fe400078e02ff */
[-C--:B------:R-:W-:Y:S01]  /*5f30*/  IMAD R3, R49, R50.reuse, R3 ;  /* 0x0000003231037224 */ /* 0x080fe200078e0203 */
[----:B------:R-:W-:Y:S01]  /*5f40*/  PRMT R49, R57, 0x8880, RZ ;  /* 0x0000888039317816 */ /* 0x000fe200000000ff */
[----:B------:R-:W-:Y:S01]  /*5f50*/  IMAD R7, R51, R50, R7 ;  /* 0x0000003233077224 */ /* 0x000fe200078e0207 */
[----:B------:R-:W-:Y:S01]  /*5f60*/  SHF.R.S32.HI R51, RZ, 0x18, R52 ;  /* 0x00000018ff337819 */ /* 0x000fe20000011434 */
[----:B------:R-:W-:Y:S02]  /*5f70*/  IMAD R4, R47, R8, RZ ;  /* 0x000000082f047224 */ /* 0x000fe400078e02ff */
[----:B------:R-:W-:Y:S01]  /*5f80*/  IMAD.SHL.U32 R52, R57, 0x100, RZ ;  /* 0x0000010039347824 */ /* 0x000fe200078e00ff */
[----:B------:R-:W-:Y:S01]  /*5f90*/  I2IP.S8.S32.SAT R55, R7, R3, RZ ;  /* 0x0000000307377239 */ /* 0x000fe200000014ff */
[----:B------:R-:W-:Y:S02]  /*5fa0*/  IMAD R5, R47, R9, RZ ;  /* 0x000000092f057224 */ /* 0x000fe400078e02ff */
[----:B------:R-:W-:Y:S01]  /*5fb0*/  IMAD R4, R49, R50, R4 ;  /* 0x0000003231047224 */ /* 0x000fe200078e0204 */
[----:B------:R-:W-:Y:S01]  /*5fc0*/  SHF.R.S32.HI R49, RZ, 0x18, R52 ;  /* 0x00000018ff317819 */ /* 0x000fe20000011434 */
[----:B------:R-:W-:Y:S01]  /*5fd0*/  IMAD R6, R47, R10, RZ ;  /* 0x0000000a2f067224 */ /* 0x000fe200078e02ff */
[----:B------:R-:W-:Y:S01]  /*5fe0*/  I2IP.S8.S32.SAT R68, R2, R0, R55 ;  /* 0x0000000002447239 */ /* 0x000fe20000001437 */
[-C--:B------:R-:W-:Y:S01]  /*5ff0*/  IMAD R5, R51, R50.reuse, R5 ;  /* 0x0000003233057224 */ /* 0x080fe200078e0205 */
[----:B------:R-:W-:Y:S01]  /*6000*/  SHF.L.U32 R52, R58, 0x10, RZ ;  /* 0x000000103a347819 */ /* 0x000fe200000006ff */
[----:B------:R-:W-:Y:S01]  /*6010*/  IMAD R11, R47, R11, RZ ;  /* 0x0000000b2f0b7224 */ /* 0x000fe200078e02ff */
[----:B------:R-:W-:Y:S01]  /*6020*/  SHF.R.S32.HI R51, RZ, 0x18, R57 ;  /* 0x00000018ff337819 */ /* 0x000fe20000011439 */
[----:B------:R-:W-:Y:S01]  /*6030*/  IMAD R6, R49, R50, R6 ;  /* 0x0000003231067224 */ /* 0x000fe200078e0206 */
[----:B------:R-:W-:Y:S01]  /*6040*/  SHF.R.S32.HI R52, RZ, 0x18, R52 ;  /* 0x00000018ff347819 */ /* 0x000fe20000011434 */
[C---:B------:R-:W-:Y:S02]  /*6050*/  IMAD R8, R47.reuse, R12, RZ ;  /* 0x0000000c2f087224 */ /* 0x040fe400078e02ff */
[----:B------:R-:W-:Y:S02]  /*6060*/  IMAD.MOV.U32 R49, RZ, RZ, R54 ;  /* 0x000000ffff317224 */ /* 0x000fe400078e0036 */
[----:B------:R-:W-:Y:S02]  /*6070*/  IMAD R9, R47, R13, RZ ;  /* 0x0000000d2f097224 */ /* 0x000fe400078e02ff */
[----:B------:R-:W-:Y:S01]  /*6080*/  IMAD R11, R51, R50, R11 ;  /* 0x00000032330b7224 */ /* 0x000fe200078e020b */
[----:B------:R-:W-:Y:S01]  /*6090*/  SHF.R.S32.HI R51, RZ, 0x18, R58 ;  /* 0x00000018ff337819 */ /* 0x000fe2000001143a */
[----:B------:R-:W-:Y:S02]  /*60a0*/  IMAD R10, R47, R14, RZ ;  /* 0x0000000e2f0a7224 */ /* 0x000fe400078e02ff */
[----:B------:R-:W-:Y:S01]  /*60b0*/  IMAD R8, R49, R50, R8 ;  /* 0x0000003231087224 */ /* 0x000fe200078e0208 */
[----:B------:R-:W-:Y:S01]  /*60c0*/  I2IP.S8.S32.SAT R69, R11, R6, RZ ;  /* 0x000000060b457239 */ /* 0x000fe200000014ff */
[----:B------:R-:W-:Y:S01]  /*60d0*/  IMAD R15, R47, R15, RZ ;  /* 0x0000000f2f0f7224 */ /* 0x000fe200078e02ff */
[----:B------:R-:W-:Y:S01]  /*60e0*/  PRMT R49, R59, 0x8880, RZ ;  /* 0x000088803b317816 */ /* 0x000fe200000000ff */
[----:B------:R-:W-:Y:S01]  /*60f0*/  IMAD R9, R52, R50, R9 ;  /* 0x0000003234097224 */ /* 0x000fe200078e0209 */
[----:B------:R-:W-:Y:S01]  /*6100*/  I2IP.S8.S32.SAT R69, R5, R4, R69 ;  /* 0x0000000405457239 */ /* 0x000fe20000001445 */
[-C--:B------:R-:W-:Y:S01]  /*6110*/  IMAD R10, R53, R50.reuse, R10 ;  /* 0x00000032350a7224 */ /* 0x080fe200078e020a */
[----:B------:R-:W-:Y:S01]  /*6120*/  SHF.L.U32 R53, R59, 0x8, RZ ;  /* 0x000000083b357819 */ /* 0x000fe200000006ff */
[----:B------:R-:W-:Y:S01]  /*6130*/  IMAD R15, R51, R50, R15 ;  /* 0x00000032330f7224 */ /* 0x000fe200078e020f */
[----:B------:R-:W-:Y:S01]  /*6140*/  SHF.L.U32 R51, R59, 0x10, RZ ;  /* 0x000000103b337819 */ /* 0x000fe200000006ff */
[C---:B------:R-:W-:Y:S01]  /*6150*/  IMAD R12, R47.reuse, R16, RZ ;  /* 0x000000102f0c7224 */ /* 0x040fe200078e02ff */
[----:B------:R-:W-:Y:S01]  /*6160*/  SHF.R.S32.HI R53, RZ, 0x18, R53 ;  /* 0x00000018ff357819 */ /* 0x000fe20000011435 */
[C---:B------:R-:W-:Y:S01]  /*6170*/  IMAD R13, R47.reuse, R17, RZ ;  /* 0x000000112f0d7224 */ /* 0x040fe200078e02ff */
[----:B------:R-:W-:Y:S01]  /*6180*/  SHF.R.S32.HI R51, RZ, 0x18, R51 ;  /* 0x00000018ff337819 */ /* 0x000fe20000011433 */
[----:B------:R-:W-:Y:S01]  /*6190*/  IMAD R14, R47, R18, RZ ;  /* 0x000000122f0e7224 */ /* 0x000fe200078e02ff */
[----:B------:R-:W-:Y:S01]  /*61a0*/  I2IP.S8.S32.SAT R70, R15, R10, RZ ;  /* 0x0000000a0f467239 */ /* 0x000fe200000014ff */
[----:B------:R-:W-:Y:S01]  /*61b0*/  IMAD R12, R49, R50, R12 ;  /* 0x00000032310c7224 */ /* 0x000fe200078e020c */
[----:B------:R-:W-:Y:S01]  /*61c0*/  SHF.R.S32.HI R49, RZ, 0x18, R59 ;  /* 0x00000018ff317819 */ /* 0x000fe2000001143b */
[----:B------:R-:W-:Y:S01]  /*61d0*/  IMAD R19, R47, R19, RZ ;  /* 0x000000132f137224 */ /* 0x000fe200078e02ff */
[----:B------:R-:W-:Y:S01]  /*61e0*/  I2IP.S8.S32.SAT R70, R9, R8, R70 ;  /* 0x0000000809467239 */ /* 0x000fe20000001446 */
[-C--:B------:R-:W-:Y:S01]  /*61f0*/  IMAD R13, R51, R50.reuse, R13 ;  /* 0x00000032330d7224 */ /* 0x080fe200078e020d */
[C---:B------:R-:W-:Y:S01]  /*6200*/  PRMT R51, R60.reuse, 0x8880, RZ ;  /* 0x000088803c337816 */ /* 0x040fe200000000ff */
[-C--:B------:R-:W-:Y:S01]  /*6210*/  IMAD R14, R53, R50.reuse, R14 ;  /* 0x00000032350e7224 */ /* 0x080fe200078e020e */
[----:B------:R-:W-:Y:S01]  /*6220*/  PRMT R53, R61, 0x8880, RZ ;  /* 0x000088803d357816 */ /* 0x000fe200000000ff */
[----:B------:R-:W-:Y:S01]  /*6230*/  IMAD R19, R49, R50, R19 ;  /* 0x0000003231137224 */ /* 0x000fe200078e0213 */
[----:B------:R-:W-:Y:S01]  /*6240*/  MOV R49, R51 ;  /* 0x0000003300317202 */ /* 0x000fe20000000f00 */
[----:B------:R-:W-:Y:S02]  /*6250*/  IMAD R16, R47, R20, RZ ;  /* 0x000000142f107224 */ /* 0x000fe400078e02ff */
[C---:B------:R-:W-:Y:S01]  /*6260*/  IMAD.U32 R52, R60.reuse, 0x10000, RZ ;  /* 0x000100003c347824 */ /* 0x040fe200078e00ff */
[----:B------:R-:W-:Y:S01]  /*6270*/  I2IP.S8.S32.SAT R71, R19, R14, RZ ;  /* 0x0000000e13477239 */ /* 0x000fe200000014ff */
[----:B------:R-:W-:Y:S01]  /*6280*/  IMAD R16, R49, R50, R16 ;  /* 0x0000003231107224 */ /* 0x000fe200078e0210 */
[----:B------:R-:W-:Y:S01]  /*6290*/  SHF.L.U32 R49, R60, 0x8, RZ ;  /* 0x000000083c317819 */ /* 0x000fe200000006ff */
[C---:B------:R-:W-:Y:S01]  /*62a0*/  IMAD R17, R47.reuse, R21, RZ ;  /* 0x000000152f117224 */ /* 0x040fe200078e02ff */
[----:B------:R-:W-:Y:S01]  /*62b0*/  SHF.R.S32.HI R51, RZ, 0x18, R52 ;  /* 0x00000018ff337819 */ /* 0x000fe20000011434 */
[C---:B------:R-:W-:Y:S01]  /*62c0*/  IMAD R18, R47.reuse, R22, RZ ;  /* 0x000000162f127224 */ /* 0x040fe200078e02ff */
[----:B------:R-:W-:Y:S01]  /*62d0*/  SHF.R.S32.HI R49, RZ, 0x18, R49 ;  /* 0x00000018ff317819 */ /* 0x000fe20000011431 */
[----:B------:R-:W-:Y:S01]  /*62e0*/  IMAD R23, R47, R23, RZ ;  /* 0x000000172f177224 */ /* 0x000fe200078e02ff */
[----:B------:R-:W-:Y:S01]  /*62f0*/  I2IP.S8.S32.SAT R71, R13, R12, R71 ;  /* 0x0000000c0d477239 */ /* 0x000fe20000001447 */
[----:B------:R-:W-:Y:S01]  /*6300*/  IMAD R17, R51, R50, R17 ;  /* 0x0000003233117224 */ /* 0x000fe200078e0211 */
[C---:B------:R-:W-:Y:S01]  /*6310*/  SHF.L.U32 R52, R61.reuse, 0x10, RZ ;  /* 0x000000103d347819 */ /* 0x040fe200000006ff */
[----:B------:R-:W-:Y:S01]  /*6320*/  IMAD.SHL.U32 R54, R61, 0x100, RZ ;  /* 0x000001003d367824 */ /* 0x000fe200078e00ff */
[----:B------:R-:W-:Y:S01]  /*6330*/  SHF.R.S32.HI R51, RZ, 0x18, R60 ;  /* 0x00000018ff337819 */ /* 0x000fe2000001143c */
[----:B------:R-:W-:Y:S01]  /*6340*/  IMAD R20, R47, R24, RZ ;  /* 0x000000182f147224 */ /* 0x000fe200078e02ff */
[----:B------:R1:W-:Y:S01]  /*6350*/  STS.128 [R95+UR49+0x4200], R68 ;  /* 0x004200445f007988 */ /* 0x0003e20008000c31 */
[-C--:B------:R-:W-:Y:S01]  /*6360*/  IMAD R18, R49, R50.reuse, R18 ;  /* 0x0000003231127224 */ /* 0x080fe200078e0212 */
[----:B------:R-:W-:Y:S01]  /*6370*/  SHF.R.S32.HI R52, RZ, 0x18, R52 ;  /* 0x00000018ff347819 */ /* 0x000fe20000011434 */
[----:B------:R-:W-:Y:S01]  /*6380*/  IMAD R21, R47, R25, RZ ;  /* 0x000000192f157224 */ /* 0x000fe200078e02ff */
[----:B------:R-:W-:Y:S01]  /*6390*/  SHF.R.S32.HI R49, RZ, 0x18, R54 ;  /* 0x00000018ff317819 */ /* 0x000fe20000011436 */
[----:B------:R-:W-:Y:S01]  /*63a0*/  IMAD R23, R51, R50, R23 ;  /* 0x0000003233177224 */ /* 0x000fe200078e0217 */
[----:B------:R-:W-:Y:S01]  /*63b0*/  SHF.R.S32.HI R51, RZ, 0x18, R61 ;  /* 0x00000018ff337819 */ /* 0x000fe2000001143d */
[----:B------:R-:W-:Y:S01]  /*63c0*/  IMAD R22, R47, R26, RZ ;  /* 0x0000001a2f167224 */ /* 0x000fe200078e02ff */
[----:B------:R-:W-:Y:S01]  /*63d0*/  SHF.R.S32.HI R54, RZ, 0x18, R63 ;  /* 0x00000018ff367819 */ /* 0x000fe2000001143f */
[----:B------:R-:W-:Y:S01]  /*63e0*/  IMAD R20, R53, R50, R20 ;  /* 0x0000003235147224 */ /* 0x000fe200078e0214 */
[----:B------:R-:W-:Y:S01]  /*63f0*/  I2IP.S8.S32.SAT R76, R23, R18, RZ ;  /* 0x00000012174c7239 */ /* 0x000fe200000014ff */
[----:B------:R-:W-:Y:S01]  /*6400*/  IMAD R27, R47, R27, RZ ;  /* 0x0000001b2f1b7224 */ /* 0x000fe200078e02ff */
[----:B------:R-:W-:Y:S01]  /*6410*/  SHF.L.U32 R53, R62, 0x8, RZ ;  /* 0x000000083e357819 */ /* 0x000fe200000006ff */
[-C--:B------:R-:W-:Y:S01]  /*6420*/  IMAD R21, R52, R50.reuse, R21 ;  /* 0x0000003234157224 */ /* 0x080fe200078e0215 */
[C---:B------:R-:W-:Y:S01]  /*6430*/  SHF.L.U32 R52, R62.reuse, 0x10, RZ ;  /* 0x000000103e347819 */ /* 0x040fe200000006ff */
[----:B------:R-:W-:Y:S01]  /*6440*/  IMAD R22, R49, R50, R22 ;  /* 0x0000003231167224 */ /* 0x000fe200078e0216 */
[----:B------:R-:W-:Y:S01]  /*6450*/  PRMT R49, R62, 0x8880, RZ ;  /* 0x000088803e317816 */ /* 0x000fe200000000ff */
[----:B------:R-:W-:Y:S01]  /*6460*/  IMAD R24, R47, R28, RZ ;  /* 0x0000001c2f187224 */ /* 0x000fe200078e02ff */
[----:B------:R-:W-:Y:S01]  /*6470*/  I2IP.S8.S32.SAT R76, R17, R16, R76 ;  /* 0x00000010114c7239 */ /* 0x000fe2000000144c */
[----:B------:R-:W-:Y:S01]  /*6480*/  IMAD R27, R51, R50, R27 ;  /* 0x00000032331b7224 */ /* 0x000fe200078e021b */
[----:B------:R-:W-:Y:S01]  /*6490*/  SHF.R.S32.HI R51, RZ, 0x18, R52 ;  /* 0x00000018ff337819 */ /* 0x000fe20000011434 */
[C---:B------:R-:W-:Y:S01]  /*64a0*/  IMAD R25, R47.reuse, R29, RZ ;  /* 0x0000001d2f197224 */ /* 0x040fe200078e02ff */
[----:B------:R-:W-:Y:S01]  /*64b0*/  SHF.R.S32.HI R53, RZ, 0x18, R53 ;  /* 0x00000018ff357819 */ /* 0x000fe20000011435 */
[----:B------:R-:W-:Y:S01]  /*64c0*/  IMAD R26, R47, R30, RZ ;  /* 0x0000001e2f1a7224 */ /* 0x000fe200078e02ff */
[----:B------:R-:W-:Y:S01]  /*64d0*/  I2IP.S8.S32.SAT R77, R27, R22, RZ ;  /* 0x000000161b4d7239 */ /* 0x000fe200000014ff */
[-C--:B------:R-:W-:Y:S01]  /*64e0*/  IMAD R24, R49, R50.reuse, R24 ;  /* 0x0000003231187224 */ /* 0x080fe200078e0218 */
[----:B------:R-:W-:Y:S01]  /*64f0*/  SHF.L.U32 R52, R63, 0x10, RZ ;  /* 0x000000103f347819 */ /* 0x000fe200000006ff */
[----:B------:R-:W-:Y:S01]  /*6500*/  IMAD R25, R51, R50, R25 ;  /* 0x0000003233197224 */ /* 0x000fe200078e0219 */
[----:B------:R-:W-:Y:S01]  /*6510*/  I2IP.S8.S32.SAT R77, R21, R20, R77 ;  /* 0x00000014154d7239 */ /* 0x000fe2000000144d */
[----:B------:R-:W-:Y:S01]  /*6520*/  IMAD R26, R53, R50, R26 ;  /* 0x00000032351a7224 */ /* 0x000fe200078e021a */
[----:B------:R-:W-:Y:S01]  /*6530*/  SHF.R.S32.HI R49, RZ, 0x18, R62 ;  /* 0x00000018ff317819 */ /* 0x000fe2000001143e */
[----:B------:R-:W-:Y:S01]  /*6540*/  IMAD R31, R47, R31, RZ ;  /* 0x0000001f2f1f7224 */ /* 0x000fe200078e02ff */
[C---:B------:R-:W-:Y:S01]  /*6550*/  PRMT R51, R63.reuse, 0x8880, RZ ;  /* 0x000088803f337816 */ /* 0x040fe200000000ff */
[----:B------:R-:W-:Y:S01]  /*6560*/  IMAD.SHL.U32 R53, R63, 0x100, RZ ;  /* 0x000001003f357824 */ /* 0x000fe200078e00ff */
[----:B------:R-:W-:Y:S01]  /*6570*/  SHF.R.S32.HI R52, RZ, 0x18, R52 ;  /* 0x00000018ff347819 */ /* 0x000fe20000011434 */
[C---:B------:R-:W-:Y:S02]  /*6580*/  IMAD R28, R47.reuse, R32, RZ ;  /* 0x000000202f1c7224 */ /* 0x040fe400078e02ff */
[----:B------:R-:W-:Y:S01]  /*6590*/  IMAD R29, R47, R33, RZ ;  /* 0x000000212f1d7224 */ /* 0x000fe200078e02ff */
[----:B------:R-:W-:Y:S01]  /*65a0*/  SHF.R.S32.HI R53, RZ, 0x18, R53 ;  /* 0x00000018ff357819 */ /* 0x000fe20000011435 */
[-C--:B------:R-:W-:Y:S02]  /*65b0*/  IMAD R31, R49, R50.reuse, R31 ;  /* 0x00000032311f7224 */ /* 0x080fe400078e021f */
[----:B------:R-:W-:Y:S02]  /*65c0*/  IMAD R28, R51, R50, R28 ;  /* 0x00000032331c7224 */ /* 0x000fe400078e021c */
[----:B------:R-:W-:Y:S01]  /*65d0*/  IMAD R30, R47, R34, RZ ;  /* 0x000000222f1e7224 */ /* 0x000fe200078e02ff */
[----:B------:R-:W-:Y:S01]  /*65e0*/  I2IP.S8.S32.SAT R55, R31, R26, RZ ;  /* 0x0000001a1f377239 */ /* 0x000fe200000014ff */
[----:B------:R-:W-:Y:S02]  /*65f0*/  IMAD R29, R52, R50, R29 ;  /* 0x00000032341d7224 */ /* 0x000fe400078e021d */
[----:B------:R-:W-:Y:S01]  /*6600*/  IMAD R35, R47, R35, RZ ;  /* 0x000000232f237224 */ /* 0x000fe200078e02ff */
[----:B------:R-:W-:Y:S01]  /*6610*/  I2IP.S8.S32.SAT R78, R25, R24, R55 ;  /* 0x00000018194e7239 */ /* 0x000fe20000001437 */
[-C--:B------:R-:W-:Y:S01]  /*6620*/  IMAD R30, R53, R50.reuse, R30 ;  /* 0x00000032351e7224 */ /* 0x080fe200078e021e */
[----:B------:R-:W-:Y:S01]  /*6630*/  LEA R55, R100, UR49, 0x3 ;  /* 0x0000003164377c11 */ /* 0x000fe2000f8e18ff */
[----:B------:R-:W-:Y:S05]  /*6640*/  IMAD R35, R54, R50, R35 ;  /* 0x0000003236237224 */ /* 0x000fea00078e0223 */
[----:B------:R-:W-:Y:S04]  /*6650*/  I2IP.S8.S32.SAT R73, R35, R30, RZ ;  /* 0x0000001e23497239 */ /* 0x000fe800000014ff */
[----:B------:R-:W-:Y:S05]  /*6660*/  I2IP.S8.S32.SAT R79, R29, R28, R73 ;  /* 0x0000001c1d4f7239 */ /* 0x000fea0000001449 */
[----:B------:R1:W-:Y:S01]  /*6670*/  STS.128 [R109+0x4210], R76 ;  /* 0x0042104c6d007388 */ /* 0x0003e20000000c00 */
[----:B------:R-:W-:Y:S01]  /*6680*/  @!PT LDS RZ, [RZ] ;  /* 0x00000000fffff984 */ /* 0x000fe20000000800 */
[----:B------:R-:W-:Y:S01]  /*6690*/  @!PT LDS RZ, [RZ] ;  /* 0x00000000fffff984 */ /* 0x000fe20000000800 */
[----:B------:R-:W-:Y:S01]  /*66a0*/  @!PT LDS RZ, [RZ] ;  /* 0x00000000fffff984 */ /* 0x000fe20000000800 */
[----:B------:R-:W-:Y:S01]  /*66b0*/  @!PT LDS RZ, [RZ] ;  /* 0x00000000fffff984 */ /* 0x000fe20000000800 */
[----:B------:R2:W-:Y:S07]  /*66c0*/  MEMBAR.ALL.CTA ;  /* 0x0000000000007992 */ /* 0x0005ee0000008000 */
[----:B--2---:R-:W2:Y:S02]  /*66d0*/  FENCE.VIEW.ASYNC.S ;  /* 0x00000000000073c6 */ /* 0x004ea40000000000 */
[----:B--2---:R-:W-:Y:S06]  /*66e0*/  BAR.SYNC.DEFER_BLOCKING 0x1, 0x80 ;  /* 0x0042000000007b1d */ /* 0x004fec0000010000 */
[----:B------:R-:W-:Y:S05]  /*66f0*/  @P0 BRA `(.L_x_102) ;  /* 0x0000000000280947 */ /* 0x000fea0003800000 */
[----:B------:R-:W-:Y:S02]  /*6700*/  UIADD3 UR4, UPT, UPT, UR49, 0x4200, URZ ;  /* 0x0000420031047890 */ /* 0x000fe4000fffe0ff */
[----:B------:R-:W-:Y:S01]  /*6710*/  UIADD3 UR6, UP0, UPT, UR52, 0x680, URZ ;  /* 0x0000068034067890 */ /* 0x000fe2000ff1e0ff */
[----:B------:R-:W-:Y:S03]  /*6720*/  UMOV UR43, UR36 ;  /* 0x00000024002b7c82 */ /* 0x000fe60008000000 */
[----:B------:R-:W-:Y:S01]  /*6730*/  MOV R104, UR4 ;  /* 0x0000000400687c02 */ /* 0x000fe20008000f00 */
[----:B------:R-:W-:Y:S03]  /*6740*/  UIADD3.X UR7, UPT, UPT, URZ, UR53, URZ, UP0, !UPT ;  /* 0x00000035ff077290 */ /* 0x000fe600087fe4ff */
[----:B------:R-:W-:Y:S11]  /*6750*/  R2UR UR40, R104 ;  /* 0x00000000682872ca */ /* 0x000ff600000e0000 */
[----:B------:R-:W-:Y:S02]  /*6760*/  @!UPT UIADD3 URZ, UPT, UPT, URZ, URZ, URZ ;  /* 0x000000fffffff290 */ /* 0x000fe4000fffe0ff */
[----:B------:R2:W-:Y:S01]  /*6770*/  UTMASTG.3D [UR40], [UR6] ;  /* 0x00000028060073b5 */ /* 0x0005e20008010000 */
[----:B------:R0:W-:Y:S01]  /*6780*/  UTMACMDFLUSH ;  /* 0x00000000000079b7 */ /* 0x0001e20000000000 */
[----:B--2---:R-:W-:Y:S04]  /*6790*/  DEPBAR.LE SB0, 0x1 ;  /* 0x000080400000791a */ /* 0x004fe80000000000 */
.L_x_102:
[----:B------:R-:W-:Y:S05]  /*67a0*/  BSYNC.RECONVERGENT B0 ;  /* 0x0000000000007941 */ /* 0x000fea0003800200 */
.L_x_101:
[----:B------:R-:W-:Y:S06]  /*67b0*/  BAR.SYNC.DEFER_BLOCKING 0x1, 0x80 ;  /* 0x0042000000007b1d */ /* 0x000fec0000010000 */
[----:B------:R-:W2:Y:S01]  /*67c0*/  @P6 SYNCS.PHASECHK.TRANS64.TRYWAIT P0, [R55+URZ+0x70], R74 ;  /* 0x0000704a370065a7 */ /* 0x000ea200080011ff */
[----:B------:R-:W-:Y:S01]  /*67d0*/  BSSY B1, `(.L_x_103) ;  /* 0x000001f000017945 */ /* 0x000fe20003800000 */
[----:B--2---:R-:W-:Y:S03]  /*67e0*/  @P6 SEL R64, RZ, 0x1, !P0 ;  /* 0x00000001ff406807 */ /* 0x004fe60004000000 */
[----:B------:R-:W-:Y:S05]  /*67f0*/  @!P6 BRA `(.L_x_104) ;  /* 0x000000000070e947 */ /* 0x000fea0003800000 */
[----:B------:R-:W-:Y:S01]  /*6800*/  ISETP.NE.AND P1, PT, R65, RZ, PT ;  /* 0x000000ff4100720c */ /* 0x000fe20003f25270 */
[----:B------:R-:W-:Y:S01]  /*6810*/  BSSY B0, `(.L_x_105) ;  /* 0x0000008000007945 */ /* 0x000fe20003800000 */
[----:B------:R-:W-:Y:S11]  /*6820*/  ISETP.NE.AND P0, PT, R64, RZ, PT ;  /* 0x000000ff4000720c */ /* 0x000ff60003f05270 */
[----:B------:R-:W-:Y:S04]  /*6830*/  @P1 IMAD R3, R100, 0x1000, R67 ;  /* 0x0000100064031824 */ /* 0x000fe800078e0243 */
[----:B------:R-:W-:Y:S01]  /*6840*/  @P1 IMAD.IADD R2, R66, 0x1, R3 ;  /* 0x0000000142021824 */ /* 0x000fe200078e0203 */
[----:B------:R-:W-:Y:S06]  /*6850*/  @P0 BRA `(.L_x_106) ;  /* 0x00000000000c0947 */ /* 0x000fec0003800000 */
[----:B------:R-:W-:Y:S04]  /*6860*/  SHF.L.U32 R0, R99, 0x1f, RZ ;  /* 0x0000001f63007819 */ /* 0x000fe800000006ff */
[----:B------:R-:W2:Y:S02]  /*6870*/  SYNCS.PHASECHK.TRANS64.TRYWAIT P0, [R55+URZ+0x70], R0 ;  /* 0x00007000370075a7 */ /* 0x000ea400080011ff */
[----:B--2---:R-:W-:Y:S05]  /*6880*/  @!P0 BRA `(.L_x_107) ;  /* 0x00000034001c8947 */ /* 0x004fea0003800000 */
.L_x_106:
[----:B------:R-:W-:Y:S05]  /*6890*/  BSYNC B0 ;  /* 0x0000000000007941 */ /* 0x000fea0003800000 */
.L_x_105:
[----:B------:R-:W-:Y:S01]  /*68a0*/  ISETP.NE.AND P0, PT, R65, RZ, PT ;  /* 0x000000ff4100720c */ /* 0x000fe20003f05270 */
[----:B--2---:R-:W-:Y:S02]  /*68b0*/  VIADD R55, R55, 0x90 ;  /* 0x0000009037377836 */ /* 0x004fe40000000000 */
[----:B------:R-:W-:Y:S02]  /*68c0*/  IMAD.U32 R0, RZ, RZ, UR37 ;  /* 0x00000025ff007e24 */ /* 0x000fe4000f8e00ff */
[----:B------:R-:W-:Y:S03]  /*68d0*/  VIADD R100, R100, 0x1 ;  /* 0x0000000164647836 */ /* 0x000fe60000000000 */
[----:B------:R-:W-:Y:S05]  /*68e0*/  PRMT R0, R0, 0x654, R55 ;  /* 0x0000065400007816 */ /* 0x000fea0000000037 */
[----:B------:R2:W3:Y:S04]  /*68f0*/  @P0 LDS.128 R56, [R3+0x200] ;  /* 0x0002000003380984 */ /* 0x0004e80000000c00 */
[----:B------:R2:W4:Y:S01]  /*6900*/  @P0 LDS.128 R60, [R2+0x210] ;  /* 0x00021000023c0984 */ /* 0x0005220000000c00 */
        /* <DEDUP_REMOVED lines=10> */
[----:B--23--:R-:W-:Y:S02]  /*69b0*/  LOP3.LUT R99, R99, R0, RZ, 0x3c, !PT ;  /* 0x0000000063637212 */ /* 0x00cfe400078e3cff */
.L_x_104:
[----:B------:R-:W-:Y:S05]  /*69c0*/  BSYNC B1 ;  /* 0x0000000000017941 */ /* 0x000fea0003800000 */
.L_x_103:
[----:B------:R-:W-:Y:S05]  /*69d0*/  VIADD R3, R48, 0x40 ;  /* 0x0000004030037836 */ /* 0x000fea0000000000 */
[----:B------:R-:W-:Y:S04]  /*69e0*/  SHF.R.U32.HI R3, RZ, 0x15, R3 ;  /* 0x00000015ff037819 */ /* 0x000fe80000011603 */
[----:B------:R-:W-:Y:S11]  /*69f0*/  LOP3.LUT P0, RZ, R3, 0x3, R96, 0x48, !PT ;  /* 0x0000000303ff7812 */ /* 0x000ff60007804860 */
[----:B------:R-:W-:Y:S02]  /*6a00*/  @!UPT UIADD3 URZ, UPT, UPT, URZ, URZ, URZ ;  /* 0x000000fffffff290 */ /* 0x000fe4000fffe0ff */
[----:B------:R-:W-:Y:S05]  /*6a10*/  @!P0 BRA `(.L_x_108) ;  /* 0x0000000000408947 */ /* 0x000fea0003800000 */
[----:B------:R-:W2:Y:S01]  /*6a20*/  LDCU.64 UR8, c[0x4][0x78] ;  /* 0x01000f00ff0877ac */ /* 0x000ea20008000a00 */
[----:B------:R-:W-:Y:S01]  /*6a30*/  MOV R3, 0x0 ;  /* 0x0000000000037802 */ /* 0x000fe20000000f00 */
[----:B------:R-:W-:Y:S02]  /*6a40*/  HFMA2 R12, -RZ, RZ, 0, 5.9604644775390625e-08 ;  /* 0x00000001ff0c7431 */ /* 0x000fe400000001ff */
[----:B------:R-:W-:Y:S02]  /*6a50*/  IMAD.MOV.U32 R8, RZ, RZ, 0x192 ;  /* 0x00000192ff087424 */ /* 0x000fe400078e00ff */
[----:B------:R-:W-:Y:S01]  /*6a60*/  IMAD.MOV.U32 R13, RZ, RZ, RZ ;  /* 0x000000ffff0d7224 */ /* 0x000fe200078e00ff */
[----:B------:R-:W3:Y:S01]  /*6a70*/  LDCU.64 UR6, c[0x4][0x80] ;  /* 0x01001000ff0677ac */ /* 0x000ee20008000a00 */
[----:B------:R-:W1:Y:S01]  /*6a80*/  LDC.64 R2, c[0x4][R3] ;  /* 0x0100000003027b82 */ /* 0x000e620000000a00 */
[----:B------:R-:W5:Y:S01]  /*6a90*/  LDCU.64 UR4, c[0x4][0x18] ;  /* 0x01000300ff0477ac */ /* 0x000f620008000a00 */
[----:B--2---:R-:W-:Y:S01]  /*6aa0*/  MOV R5, UR9 ;  /* 0x0000000900057c02 */ /* 0x004fe20008000f00 */
[----:B------:R-:W-:Y:S01]  /*6ab0*/  IMAD.U32 R4, RZ, RZ, UR8 ;  /* 0x00000008ff047e24 */ /* 0x000fe2000f8e00ff */
[----:B---3--:R-:W-:Y:S01]  /*6ac0*/  MOV R7, UR7 ;  /* 0x0000000700077c02 */ /* 0x008fe20008000f00 */
[----:B------:R-:W-:Y:S01]  /*6ad0*/  IMAD.U32 R6, RZ, RZ, UR6 ;  /* 0x00000006ff067e24 */ /* 0x000fe2000f8e00ff */
[----:B-----5:R-:W-:Y:S01]  /*6ae0*/  MOV R11, UR5 ;  /* 0x00000005000b7c02 */ /* 0x020fe20008000f00 */
[----:B------:R-:W-:Y:S02]  /*6af0*/  IMAD.U32 R10, RZ, RZ, UR4 ;  /* 0x00000004ff0a7e24 */ /* 0x000fe4000f8e00ff */
[----:B------:R-:W-:Y:S07]  /*6b00*/  LEPC R20, `(.L_x_108) ;  /* 0x000000001014794e */ /* 0x000fee0000000000 */
[----:B-1--4-:R-:W-:Y:S05]  /*6b10*/  CALL.ABS.NOINC R2 ;  /* 0x0000000002007343 */ /* 0x012fea0003c00000 */
.L_x_108:
[----:B------:R-:W-:Y:S01]  /*6b20*/  SHF.L.U32 R51, R56, 0x10, RZ ;  /* 0x0000001038337819 */ /* 0x000fe200000006ff */
[----:B------:R-:W-:Y:S05]  /*6b30*/  WARPSYNC.ALL ;  /* 0x0000000000007948 */ /* 0x000fea0003800000 */
[----:B------:R-:W-:Y:S01]  /*6b40*/  R2UR UR4, R48 ;  /* 0x00000000300472ca */ /* 0x000fe200000e0000 */
[----:B------:R-:W-:Y:S01]  /*6b50*/  BSSY.RECONVERGENT B0, `(.L_x_109) ;  /* 0x0000099000007945 */ /* 0x000fe20003800200 */
[C---:B------:R-:W-:Y:S02]  /*6b60*/  PRMT R49, R56.reuse, 0x8880, RZ ;  /* 0x0000888038317816 */ /* 0x040fe400000000ff */
[----:B------:R-:W-:Y:S02]  /*6b70*/  SHF.R.S32.HI R51, RZ, 0x18, R51 ;  /* 0x00000018ff337819 */ /* 0x000fe40000011433 */
[----:B------:R-:W-:Y:S02]  /*6b80*/  SHF.L.U32 R52, R56, 0x8, RZ ;  /* 0x0000000838347819 */ /* 0x000fe400000006ff */
[----:B------:R-:W-:Y:S02]  /*6b90*/  SHF.L.U32 R53, R57, 0x8, RZ ;  /* 0x0000000839357819 */ /* 0x000fe400000006ff */
[----:B------:R-:W-:Y:S02]  /*6ba0*/  SHF.R.S32.HI R54, RZ, 0x18, R58 ;  /* 0x00000018ff367819 */ /* 0x000fe4000001143a */
[----:B------:R-:W-:Y:S01]  /*6bb0*/  SHF.R.S32.HI R53, RZ, 0x18, R53 ;  /* 0x00000018ff357819 */ /* 0x000fe20000011435 */
[----:B------:R-:W-:Y:S01]  /*6bc0*/  LDTM.16dp32bit_t0_t15.x32 R4, tmem[UR4+0x40] ;  /* 0x00004004000479ee */ /* 0x000fe20008a80000 */
[----:B------:R-:W2:Y:S01]  /*6bd0*/  LDTM.16dp32bit_t16_t31.x32 R4, tmem[UR4+0x60] ;  /* 0x00006004000479ee */ /* 0x000ea20008aa0000 */
[----:B----4-:R-:W-:Y:S02]  /*6be0*/  SHF.L.U32 R55, R62, 0x8, RZ ;  /* 0x000000083e377819 */ /* 0x010fe400000006ff */
[----:B------:R-:W-:Y:S02]  /*6bf0*/  ISETP.NE.AND P0, PT, R105, RZ, PT ;  /* 0x000000ff6900720c */ /* 0x000fe40003f05270 */
[----:B------:R-:W-:Y:S02]  /*6c00*/  SHF.R.S32.HI R55, RZ, 0x18, R55 ;  /* 0x00000018ff377819 */ /* 0x000fe40000011437 */
[----:B------:R-:W-:Y:S01]  /*6c10*/  ISETP.NE.AND P6, PT, R72, RZ, PT ;  /* 0x000000ff4800720c */ /* 0x000fe20003fc5270 */
[C---:B--2---:R-:W-:Y:S02]  /*6c20*/  IMAD R0, R47.reuse, R4, RZ ;  /* 0x000000042f007224 */ /* 0x044fe400078e02ff */
        /* <DEDUP_REMOVED lines=12> */
[C---:B------:R-:W-:Y:S01]  /*6cf0*/  IMAD R4, R47.reuse, R8, RZ ;  /* 0x000000082f047224 */ /* 0x040fe200078e02ff */
[----:B------:R-:W-:Y:S01]  /*6d00*/  SHF.L.U32 R52, R58, 0x10, RZ ;  /* 0x000000103a347819 */ /* 0x000fe200000006ff */
[----:B------:R-:W-:Y:S01]  /*6d10*/  IMAD R5, R47, R9, RZ ;  /* 0x000000092f057224 */ /* 0x000fe200078e02ff */
[----:B-1----:R-:W-:Y:S01]  /*6d20*/  I2IP.S8.S32.SAT R69, R7, R3, RZ ;  /* 0x0000000307457239 */ /* 0x002fe200000014ff */
[----:B------:R-:W-:Y:S01]  /*6d30*/  IMAD R6, R47, R10, RZ ;  /* 0x0000000a2f067224 */ /* 0x000fe200078e02ff */
[----:B------:R-:W-:Y:S01]  /*6d40*/  SHF.R.S32.HI R52, RZ, 0x18, R52 ;  /* 0x00000018ff347819 */ /* 0x000fe20000011434 */
[----:B------:R-:W-:Y:S01]  /*6d50*/  IMAD R4, R49, R50, R4 ;  /* 0x0000003231047224 */ /* 0x000fe200078e0204 */
[----:B------:R-:W-:Y:S01]  /*6d60*/  I2IP.S8.S32.SAT R68, R2, R0, R69 ;  /* 0x0000000002447239 */ /* 0x000fe20000001445 */
[-C--:B------:R-:W-:Y:S01]  /*6d70*/  IMAD R5, R51, R50.reuse, R5 ;  /* 0x0000003233057224 */ /* 0x080fe200078e0205 */
[----:B------:R-:W-:Y:S01]  /*6d80*/  SHF.R.S32.HI R49, RZ, 0x18, R57 ;  /* 0x00000018ff317819 */ /* 0x000fe20000011439 */
[----:B------:R-:W-:Y:S01]  /*6d90*/  IMAD R11, R47, R11, RZ ;  /* 0x0000000b2f0b7224 */ /* 0x000fe200078e02ff */
[C---:B------:R-:W-:Y:S01]  /*6da0*/  PRMT R51, R58.reuse, 0x8880, RZ ;  /* 0x000088803a337816 */ /* 0x040fe200000000ff */
[----:B------:R-:W-:Y:S01]  /*6db0*/  IMAD R6, R53, R50, R6 ;  /* 0x0000003235067224 */ /* 0x000fe200078e0206 */
[----:B------:R-:W-:Y:S01]  /*6dc0*/  SHF.L.U32 R53, R58, 0x8, RZ ;  /* 0x000000083a357819 */ /* 0x000fe200000006ff */
[C---:B------:R-:W-:Y:S02]  /*6dd0*/  IMAD R8, R47.reuse, R12, RZ ;  /* 0x0000000c2f087224 */ /* 0x040fe400078e02ff */
[----:B------:R-:W-:Y:S01]  /*6de0*/  IMAD R9, R47, R13, RZ ;  /* 0x0000000d2f097224 */ /* 0x000fe200078e02ff */
[----:B------:R-:W-:Y:S01]  /*6df0*/  SHF.R.S32.HI R53, RZ, 0x18, R53 ;  /* 0x00000018ff357819 */ /* 0x000fe20000011435 */
[----:B------:R-:W-:Y:S01]  /*6e00*/  IMAD R11, R49, R50, R11 ;  /* 0x00000032310b7224 */ /* 0x000fe200078e020b */
[----:B------:R-:W-:Y:S01]  /*6e10*/  PRMT R49, R59, 0x8880, RZ ;  /* 0x000088803b317816 */ /* 0x000fe200000000ff */
[----:B------:R-:W-:Y:S02]  /*6e20*/  IMAD R10, R47, R14, RZ ;  /* 0x0000000e2f0a7224 */ /* 0x000fe400078e02ff */
[----:B------:R-:W-:Y:S01]  /*6e30*/  IMAD R8, R51, R50, R8 ;  /* 0x0000003233087224 */ /* 0x000fe200078e0208 */
[----:B------:R-:W-:Y:S01]  /*6e40*/  I2IP.S8.S32.SAT R70, R11, R6, RZ ;  /* 0x000000060b467239 */ /* 0x000fe200000014ff */
[-C--:B------:R-:W-:Y:S01]  /*6e50*/  IMAD R9, R52, R50.reuse, R9 ;  /* 0x0000003234097224 */ /* 0x080fe200078e0209 */
[----:B------:R-:W-:Y:S01]  /*6e60*/  SHF.L.U32 R51, R59, 0x10, RZ ;  /* 0x000000103b337819 */ /* 0x000fe200000006ff */
[----:B------:R-:W-:Y:S01]  /*6e70*/  IMAD R10, R53, R50, R10 ;  /* 0x00000032350a7224 */ /* 0x000fe200078e020a */
[----:B------:R-:W-:Y:S01]  /*6e80*/  I2IP.S8.S32.SAT R69, R5, R4, R70 ;  /* 0x0000000405457239 */ /* 0x000fe20000001446 */
[----:B------:R-:W-:Y:S01]  /*6e90*/  IMAD R15, R47, R15, RZ ;  /* 0x0000000f2f0f7224 */ /* 0x000fe200078e02ff */
[----:B------:R-:W-:Y:S01]  /*6ea0*/  SHF.R.S32.HI R51, RZ, 0x18, R51 ;  /* 0x00000018ff337819 */ /* 0x000fe20000011433 */
[----:B------:R-:W-:Y:S01]  /*6eb0*/  IMAD.SHL.U32 R53, R59, 0x100, RZ ;  /* 0x000001003b357824 */ /* 0x000fe200078e00ff */
[----:B------:R-:W-:Y:S01]  /*6ec0*/  SHF.R.S32.HI R52, RZ, 0x18, R59 ;  /* 0x00000018ff347819 */ /* 0x000fe2000001143b */
[C---:B------:R-:W-:Y:S02]  /*6ed0*/  IMAD R12, R47.reuse, R16, RZ ;  /* 0x000000102f0c7224 */ /* 0x040fe400078e02ff */
[----:B------:R-:W-:Y:S01]  /*6ee0*/  IMAD R13, R47, R17, RZ ;  /* 0x000000112f0d7224 */ /* 0x000fe200078e02ff */
[----:B------:R-:W-:Y:S01]  /*6ef0*/  SHF.R.S32.HI R53, RZ, 0x18, R53 ;  /* 0x00000018ff357819 */ /* 0x000fe20000011435 */
[----:B------:R-:W-:Y:S01]  /*6f00*/  IMAD R15, R54, R50, R15 ;  /* 0x00000032360f7224 */ /* 0x000fe200078e020f */
[----:B------:R-:W-:Y:S01]  /*6f10*/  SHF.L.U32 R54, R61, 0x10, RZ ;  /* 0x000000103d367819 */ /* 0x000fe200000006ff */
[----:B------:R-:W-:Y:S02]  /*6f20*/  IMAD R14, R47, R18, RZ ;  /* 0x000000122f0e7224 */ /* 0x000fe400078e02ff */
[----:B------:R-:W-:Y:S01]  /*6f30*/  IMAD R12, R49, R50, R12 ;  /* 0x00000032310c7224 */ /* 0x000fe200078e020c */
[----:B------:R-:W-:Y:S01]  /*6f40*/  I2IP.S8.S32.SAT R71, R15, R10, RZ ;  /* 0x0000000a0f477239 */ /* 0x000fe200000014ff */
[----:B------:R-:W-:Y:S01]  /*6f50*/  IMAD R19, R47, R19, RZ ;  /* 0x000000132f137224 */ /* 0x000fe200078e02ff */
[----:B------:R-:W-:Y:S01]  /*6f60*/  PRMT R49, R60, 0x8880, RZ ;  /* 0x000088803c317816 */ /* 0x000fe200000000ff */
[----:B------:R-:W-:Y:S01]  /*6f70*/  IMAD R13, R51, R50, R13 ;  /* 0x00000032330d7224 */ /* 0x000fe200078e020d */
[----:B------:R-:W-:Y:S01]  /*6f80*/  I2IP.S8.S32.SAT R70, R9, R8, R71 ;  /* 0x0000000809467239 */ /* 0x000fe20000001447 */
[----:B------:R-:W-:Y:S01]  /*6f90*/  IMAD R16, R47, R20, RZ ;  /* 0x000000142f107224 */ /* 0x000fe200078e02ff */
[----:B------:R-:W-:Y:S01]  /*6fa0*/  SHF.R.S32.HI R54, RZ, 0x18, R54 ;  /* 0x00000018ff367819 */ /* 0x000fe20000011436 */
[-C--:B------:R-:W-:Y:S01]  /*6fb0*/  IMAD R14, R53, R50.reuse, R14 ;  /* 0x00000032350e7224 */ /* 0x080fe200078e020e */
[----:B------:R-:W-:Y:S01]  /*6fc0*/  PRMT R53, R61, 0x8880, RZ ;  /* 0x000088803d357816 */ /* 0x000fe200000000ff */
[-C--:B------:R-:W-:Y:S01]  /*6fd0*/  IMAD R19, R52, R50.reuse, R19 ;  /* 0x0000003234137224 */ /* 0x080fe200078e0213 */
[----:B------:R-:W-:Y:S01]  /*6fe0*/  SHF.R.S32.HI R52, RZ, 0x18, R60 ;  /* 0x00000018ff347819 */ /* 0x000fe2000001143c */
[----:B------:R-:W-:Y:S01]  /*6ff0*/  IMAD R16, R49, R50, R16 ;  /* 0x0000003231107224 */ /* 0x000fe200078e0210 */
[C---:B------:R-:W-:Y:S01]  /*7000*/  SHF.L.U32 R49, R60.reuse, 0x10, RZ ;  /* 0x000000103c317819 */ /* 0x040fe200000006ff */
[C---:B------:R-:W-:Y:S01]  /*7010*/  IMAD R17, R47.reuse, R21, RZ ;  /* 0x000000152f117224 */ /* 0x040fe200078e02ff */
[----:B------:R-:W-:Y:S01]  /*7020*/  SHF.L.U32 R51, R60, 0x8, RZ ;  /* 0x000000083c337819 */ /* 0x000fe200000006ff */
[C---:B------:R-:W-:Y:S01]  /*7030*/  IMAD R18, R47.reuse, R22, RZ ;  /* 0x000000162f127224 */ /* 0x040fe200078e02ff */
[----:B------:R-:W-:Y:S01]  /*7040*/  SHF.R.S32.HI R49, RZ, 0x18, R49 ;  /* 0x00000018ff317819 */ /* 0x000fe20000011431 */
[C---:B------:R-:W-:Y:S01]  /*7050*/  IMAD R23, R47.reuse, R23, RZ ;  /* 0x000000172f177224 */ /* 0x040fe200078e02ff */
[----:B------:R-:W-:Y:S01]  /*7060*/  SHF.R.S32.HI R51, RZ, 0x18, R51 ;  /* 0x00000018ff337819 */ /* 0x000fe20000011433 */
[----:B------:R-:W-:Y:S01]  /*7070*/  IMAD R20, R47, R24, RZ ;  /* 0x000000182f147224 */ /* 0x000fe200078e02ff */
[----:B------:R-:W-:Y:S01]  /*7080*/  I2IP.S8.S32.SAT R71, R19, R14, RZ ;  /* 0x0000000e13477239 */ /* 0x000fe200000014ff */
[----:B------:R-:W-:Y:S02]  /*7090*/  IMAD R17, R49, R50, R17 ;  /* 0x0000003231117224 */ /* 0x000fe400078e0211 */
[----:B------:R-:W-:Y:S01]  /*70a0*/  IMAD.SHL.U32 R49, R61, 0x100, RZ ;  /* 0x000001003d317824 */ /* 0x000fe200078e00ff */
[----:B------:R-:W-:Y:S01]  /*70b0*/  I2IP.S8.S32.SAT R71, R13, R12, R71 ;  /* 0x0000000c0d477239 */ /* 0x000fe20000001447 */
[-C--:B------:R-:W-:Y:S01]  /*70c0*/  IMAD R18, R51, R50.reuse, R18 ;  /* 0x0000003233127224 */ /* 0x080fe200078e0212 */
[----:B------:R-:W-:Y:S01]  /*70d0*/  SHF.R.S32.HI R51, RZ, 0x18, R61 ;  /* 0x00000018ff337819 */ /* 0x000fe2000001143d */
[C---:B------:R-:W-:Y:S01]  /*70e0*/  IMAD R21, R47.reuse, R25, RZ ;  /* 0x000000192f157224 */ /* 0x040fe200078e02ff */
[----:B------:R-:W-:Y:S01]  /*70f0*/  SHF.R.S32.HI R49, RZ, 0x18, R49 ;  /* 0x00000018ff317819 */ /* 0x000fe20000011431 */
[----:B------:R-:W-:Y:S01]  /*7100*/  IMAD R23, R52, R50, R23 ;  /* 0x0000003234177224 */ /* 0x000fe200078e0217 */
[----:B------:R1:W-:Y:S01]  /*7110*/  STS.128 [R95+UR49+0x5200], R68 ;  /* 0x005200445f007988 */ /* 0x0003e20008000c31 */
[----:B------:R-:W-:Y:S01]  /*7120*/  IMAD R22, R47, R26, RZ ;  /* 0x0000001a2f167224 */ /* 0x000fe200078e02ff */
[C---:B------:R-:W-:Y:S01]  /*7130*/  SHF.L.U32 R52, R62.reuse, 0x10, RZ ;  /* 0x000000103e347819 */ /* 0x040fe200000006ff */
        /* <DEDUP_REMOVED lines=9> */
[----:B------:R-:W-:Y:S01]  /*71d0*/  SHF.R.S32.HI R49, RZ, 0x18, R62 ;  /* 0x00000018ff317819 */ /* 0x000fe2000001143e */
[----:B------:R-:W-:Y:S01]  /*71e0*/  IMAD R25, R47, R29, RZ ;  /* 0x0000001d2f197224 */ /* 0x000fe200078e02ff */
[----:B------:R-:W-:Y:S01]  /*71f0*/  SHF.R.S32.HI R54, RZ, 0x18, R63 ;  /* 0x00000018ff367819 */ /* 0x000fe2000001143f */
[-C--:B------:R-:W-:Y:S01]  /*7200*/  IMAD R27, R51, R50.reuse, R27 ;  /* 0x00000032331b7224 */ /* 0x080fe200078e021b */
[----:B------:R-:W-:Y:S01]  /*7210*/  PRMT R51, R63, 0x8880, RZ ;  /* 0x000088803f337816 */ /* 0x000fe200000000ff */
[----:B------:R-:W-:Y:S01]  /*7220*/  IMAD R24, R53, R50, R24 ;  /* 0x0000003235187224 */ /* 0x000fe200078e0218 */
[----:B------:R-:W-:Y:S01]  /*7230*/  SHF.L.U32 R53, R63, 0x8, RZ ;  /* 0x000000083f357819 */ /* 0x000fe200000006ff */
[----:B------:R-:W-:Y:S01]  /*7240*/  IMAD R26, R47, R30, RZ ;  /* 0x0000001e2f1a7224 */ /* 0x000fe200078e02ff */
[----:B------:R-:W-:Y:S01]  /*7250*/  I2IP.S8.S32.SAT R73, R27, R22, RZ ;  /* 0x000000161b497239 */ /* 0x000fe200000014ff */
[----:B------:R-:W-:Y:S01]  /*7260*/  IMAD R25, R52, R50, R25 ;  /* 0x0000003234197224 */ /* 0x000fe200078e0219 */
[----:B------:R-:W-:Y:S01]  /*7270*/  SHF.L.U32 R52, R63, 0x10, RZ ;  /* 0x000000103f347819 */ /* 0x000fe200000006ff */
[C---:B------:R-:W-:Y:S01]  /*7280*/  IMAD R31, R47.reuse, R31, RZ ;  /* 0x0000001f2f1f7224 */ /* 0x040fe200078e02ff */
[----:B------:R-:W-:Y:S01]  /*7290*/  SHF.R.S32.HI R53, RZ, 0x18, R53 ;  /* 0x00000018ff357819 */ /* 0x000fe20000011435 */
[----:B------:R-:W-:Y:S01]  /*72a0*/  IMAD R28, R47, R32, RZ ;  /* 0x000000202f1c7224 */ /* 0x000fe200078e02ff */
[----:B------:R-:W-:Y:S01]  /*72b0*/  SHF.R.S32.HI R52, RZ, 0x18, R52 ;  /* 0x00000018ff347819 */ /* 0x000fe20000011434 */
[----:B------:R-:W-:Y:S01]  /*72c0*/  IMAD R26, R55, R50, R26 ;  /* 0x00000032371a7224 */ /* 0x000fe200078e021a */
[----:B------:R-:W-:Y:S01]  /*72d0*/  I2IP.S8.S32.SAT R77, R21, R20, R73 ;  /* 0x00000014154d7239 */ /* 0x000fe20000001449 */
[----:B------:R-:W-:Y:S01]  /*72e0*/  IMAD R29, R47, R33, RZ ;  /* 0x000000212f1d7224 */ /* 0x000fe200078e02ff */
[----:B------:R-:W-:Y:S01]  /*72f0*/  LEA R73, R100, UR49, 0x3 ;  /* 0x0000003164497c11 */ /* 0x000fe2000f8e18ff */
        /* <DEDUP_REMOVED lines=8> */
[----:B------:R-:W-:Y:S01]  /*7380*/  @P6 SHF.L.U32 R74, R99, 0x1f, RZ ;  /* 0x0000001f634a6819 */ /* 0x000fe200000006ff */
        /* <DEDUP_REMOVED lines=12> */
[----:B------:R-:W-:Y:S02]  /*7450*/  UIADD3 UR8, UP0, UPT, UR52, 0x680, URZ ;  /* 0x0000068034087890 */ /* 0x000fe4000ff1e0ff */
[----:B------:R-:W-:Y:S02]  /*7460*/  UIADD3 UR5, UPT, UPT, UR41, 0x40, URZ ;  /* 0x0000004029057890 */ /* 0x000fe4000fffe0ff */
[----:B------:R-:W-:Y:S02]  /*7470*/  UIADD3 UR4, UPT, UPT, UR49, 0x5200, URZ ;  /* 0x0000520031047890 */ /* 0x000fe4000fffe0ff */
[----:B------:R-:W-:Y:S01]  /*7480*/  UIADD3.X UR9, UPT, UPT, URZ, UR53, URZ, UP0, !UPT ;  /* 0x00000035ff097290 */ /* 0x000fe200087fe4ff */
[----:B------:R-:W-:Y:S01]  /*7490*/  UMOV UR6, UR42 ;  /* 0x0000002a00067c82 */ /* 0x000fe20008000000 */
[----:B------:R-:W-:Y:S07]  /*74a0*/  UMOV UR7, UR36 ;  /* 0x0000002400077c82 */ /* 0x000fee0008000000 */
[----:B------:R2:W-:Y:S01]  /*74b0*/  UTMASTG.3D [UR4], [UR8] ;  /* 0x00000004080073b5 */ /* 0x0005e20008010000 */
[----:B------:R0:W-:Y:S01]  /*74c0*/  UTMACMDFLUSH ;  /* 0x00000000000079b7 */ /* 0x0001e20000000000 */
[----:B--2---:R-:W-:Y:S04]  /*74d0*/  DEPBAR.LE SB0, 0x1 ;  /* 0x000080400000791a */ /* 0x004fe80000000000 */
.L_x_110:
[----:B------:R-:W-:Y:S05]  /*74e0*/  BSYNC.RECONVERGENT B0 ;  /* 0x0000000000007941 */ /* 0x000fea0003800200 */
.L_x_109:
        /* <DEDUP_REMOVED lines=14> */
.L_x_114:
[----:B------:R-:W-:Y:S05]  /*75d0*/  BSYNC B0 ;  /* 0x0000000000007941 */ /* 0x000fea0003800000 */
.L_x_113:
        /* <DEDUP_REMOVED lines=18> */
.L_x_112:
[----:B------:R-:W-:Y:S05]  /*7700*/  BSYNC B1 ;  /* 0x0000000000017941 */ /* 0x000fea0003800000 */
.L_x_111:
        /* <DEDUP_REMOVED lines=21> */
.L_x_116:
        /* <DEDUP_REMOVED lines=8> */
[----:B------:R-:W-:Y:S02]  /*78e0*/  ISETP.NE.AND P6, PT, R72, RZ, PT ;  /* 0x000000ff4800720c */ /* 0x000fe40003fc5270 */
[----:B------:R-:W-:Y:S01]  /*78f0*/  SHF.R.S32.HI R53, RZ, 0x18, R53 ;  /* 0x00000018ff357819 */ /* 0x000fe20000011435 */
[----:B------:R-:W-:Y:S01]  /*7900*/  LDTM.16dp32bit_t0_t15.x32 R4, tmem[UR4+0x80] ;  /* 0x00008004000479ee */ /* 0x000fe20008a80000 */
[----:B------:R-:W2:Y:S01]  /*7910*/  LDTM.16dp32bit_t16_t31.x32 R4, tmem[UR4+0xa0] ;  /* 0x0000a004000479ee */ /* 0x000ea20008aa0000 */
[----:B------:R-:W-:Y:S02]  /*7920*/  SHF.R.S32.HI R54, RZ, 0x18, R58 ;  /* 0x00000018ff367819 */ /* 0x000fe4000001143a */
[----:B----4-:R-:W-:Y:S02]  /*7930*/  SHF.L.U32 R55, R62, 0x8, RZ ;  /* 0x000000083e377819 */ /* 0x010fe400000006ff */
[----:B------:R-:W-:Y:S02]  /*7940*/  ISETP.NE.AND P0, PT, R105, RZ, PT ;  /* 0x000000ff6900720c */ /* 0x000fe40003f05270 */
[----:B------:R-:W-:Y:S01]  /*7950*/  SHF.R.S32.HI R55, RZ, 0x18, R55 ;  /* 0x00000018ff377819 */ /* 0x000fe20000011437 */
        /* <DEDUP_REMOVED lines=132> */
[----:B------:R-:W-:Y:S02]  /*81a0*/  UIADD3 UR8, UP0, UPT, UR52, 0x680, URZ ;  /* 0x0000068034087890 */ /* 0x000fe4000ff1e0ff */
[----:B------:R-:W-:Y:S02]  /*81b0*/  UIADD3 UR5, UPT, UPT, UR41, 0x80, URZ ;  /* 0x0000008029057890 */ /* 0x000fe4000fffe0ff */
[----:B------:R-:W-:Y:S01]  /*81c0*/  MOV R104, UR10 ;  /* 0x0000000a00687c02 */ /* 0x000fe20008000f00 */
[----:B------:R-:W-:Y:S01]  /*81d0*/  UIADD3.X UR9, UPT, UPT, URZ, UR53, URZ, UP0, !UPT ;  /* 0x00000035ff097290 */ /* 0x000fe200087fe4ff */
[----:B------:R-:W-:Y:S02]  /*81e0*/  UMOV UR6, UR42 ;  /* 0x0000002a00067c82 */ /* 0x000fe40008000000 */
[----:B------:R-:W-:Y:S01]  /*81f0*/  R2UR UR4, R104 ;  /* 0x00000000680472ca */ /* 0x000fe200000e0000 */
[----:B------:R-:W-:Y:S11]  /*8200*/  UMOV UR7, UR36 ;  /* 0x0000002400077c82 */ /* 0x000ff60008000000 */
[----:B------:R-:W-:Y:S01]  /*8210*/  @!UPT UIADD3 URZ, UPT, UPT, URZ, URZ, URZ ;  /* 0x000000fffffff290 */ /* 0x000fe2000fffe0ff */
[----:B------:R2:W-:Y:S01]  /*8220*/  UTMASTG.3D [UR4], [UR8] ;  /* 0x00000004080073b5 */ /* 0x0005e20008010000 */
[----:B------:R0:W-:Y:S01]  /*8230*/  UTMACMDFLUSH ;  /* 0x00000000000079b7 */ /* 0x0001e20000000000 */
[----:B--2---:R-:W-:Y:S04]  /*8240*/  DEPBAR.LE SB0, 0x1 ;  /* 0x000080400000791a */ /* 0x004fe80000000000 */
.L_x_118:
[----:B------:R-:W-:Y:S05]  /*8250*/  BSYNC.RECONVERGENT B0 ;  /* 0x0000000000007941 */ /* 0x000fea0003800200 */
.L_x_117:
        /* <DEDUP_REMOVED lines=14> */
.L_x_122:
[----:B------:R-:W-:Y:S05]  /*8340*/  BSYNC B0 ;  /* 0x0000000000007941 */ /* 0x000fea0003800000 */
.L_x_121:
        /* <DEDUP_REMOVED lines=18> */
.L_x_120:
[----:B------:R-:W-:Y:S05]  /*8470*/  BSYNC B1 ;  /* 0x0000000000017941 */ /* 0x000fea0003800000 */
.L_x_119:
        /* <DEDUP_REMOVED lines=21> */
.L_x_124:
[----:B------:R-:W-:Y:S01]  /*85d0*/  ISETP.NE.AND P0, PT, R105, RZ, PT ;  /* 0x000000ff6900720c */ /* 0x000fe20003f05270 */
[----:B------:R-:W-:Y:S05]  /*85e0*/  WARPSYNC.ALL ;  /* 0x0000000000007948 */ /* 0x000fea0003800000 */
[----:B------:R-:W-:Y:S01]  /*85f0*/  IMAD.SHL.U32 R80, R57, 0x100, RZ ;  /* 0x0000010039507824 */ /* 0x000fe200078e00ff */
[----:B------:R-:W-:Y:S01]  /*8600*/  R2UR UR4, R48 ;  /* 0x00000000300472ca */ /* 0x000fe200000e0000 */
[----:B-1----:R-:W-:Y:S01]  /*8610*/  IMAD.SHL.U32 R74, R59, 0x100, RZ ;  /* 0x000001003b4a7824 */ /* 0x002fe200078e00ff */
[C---:B------:R-:W-:Y:S01]  /*8620*/  SHF.L.U32 R51, R56.reuse, 0x10, RZ ;  /* 0x0000001038337819 */ /* 0x040fe200000006ff */
[----:B----4-:R-:W-:Y:S01]  /*8630*/  IMAD.SHL.U32 R68, R61, 0x100, RZ ;  /* 0x000001003d447824 */ /* 0x010fe200078e00ff */
[C---:B------:R-:W-:Y:S01]  /*8640*/  PRMT R49, R56.reuse, 0x8880, RZ ;  /* 0x0000888038317816 */ /* 0x040fe200000000ff */
[----:B------:R-:W-:Y:S01]  /*8650*/  BSSY.RECONVERGENT B0, `(.L_x_125) ;  /* 0x000009e000007945 */ /* 0x000fe20003800200 */
[----:B------:R-:W-:Y:S02]  /*8660*/  SHF.L.U32 R53, R56, 0x8, RZ ;  /* 0x0000000838357819 */ /* 0x000fe400000006ff */
[----:B------:R-:W-:Y:S02]  /*8670*/  SHF.R.S32.HI R51, RZ, 0x18, R51 ;  /* 0x00000018ff337819 */ /* 0x000fe40000011433 */
[C---:B------:R-:W-:Y:S02]  /*8680*/  PRMT R82, R57.reuse, 0x8880, RZ ;  /* 0x0000888039527816 */ /* 0x040fe400000000ff */
[----:B------:R-:W-:Y:S01]  /*8690*/  SHF.R.S32.HI R53, RZ, 0x18, R53 ;  /* 0x00000018ff357819 */ /* 0x000fe20000011435 */
[----:B------:R-:W-:Y:S01]  /*86a0*/  LDTM.16dp32bit_t0_t15.x32 R4, tmem[UR4+0xc0] ;  /* 0x0000c004000479ee */ /* 0x000fe20008a80000 */
[----:B------:R-:W1:Y:S01]  /*86b0*/  LDTM.16dp32bit_t16_t31.x32 R4, tmem[UR4+0xe0] ;  /* 0x0000e004000479ee */ /* 0x000e620008aa0000 */
[----:B------:R-:W-:Y:S01]  /*86c0*/  NOP ;  /* 0x0000000000007918 */ /* 0x000fe20000000000 */
[----:B------:R-:W-:Y:S02]  /*86d0*/  R2UR UR5, R108 ;  /* 0x000000006c0572ca */ /* 0x000fe400000e0000 */
[----:B------:R-:W-:Y:S02]  /*86e0*/  SHF.R.S32.HI R52, RZ, 0x18, R56 ;  /* 0x00000018ff347819 */ /* 0x000fe40000011438 */
[----:B------:R-:W-:Y:S02]  /*86f0*/  SHF.L.U32 R81, R57, 0x10, RZ ;  /* 0x0000001039517819 */ /* 0x000fe400000006ff */
[C---:B------:R-:W-:Y:S02]  /*8700*/  PRMT R79, R58.reuse, 0x8880, RZ ;  /* 0x000088803a4f7816 */ /* 0x040fe400000000ff */
[----:B------:R-:W-:Y:S02]  /*8710*/  SHF.R.S32.HI R54, RZ, 0x18, R57 ;  /* 0x00000018ff367819 */ /* 0x000fe40000011439 */
[----:B------:R-:W-:Y:S02]  /*8720*/  SHF.L.U32 R78, R58, 0x10, RZ ;  /* 0x000000103a4e7819 */ /* 0x000fe400000006ff */
[C---:B------:R-:W-:Y:S01]  /*8730*/  PRMT R76, R59.reuse, 0x8880, RZ ;  /* 0x000088803b4c7816 */ /* 0x040fe200000000ff */
[----:B------:R-:W-:Y:S01]  /*8740*/  UIADD3 UR5, UPT, UPT, UR5, 0x100, URZ ;  /* 0x0000010005057890 */ /* 0x000fe2000fffe0ff */
[----:B------:R-:W-:Y:S02]  /*8750*/  SHF.R.S32.HI R55, RZ, 0x18, R58 ;  /* 0x00000018ff377819 */ /* 0x000fe4000001143a */
[----:B------:R-:W-:Y:S01]  /*8760*/  SHF.L.U32 R75, R59, 0x10, RZ ;  /* 0x000000103b4b7819 */ /* 0x000fe200000006ff */
[----:B------:R-:W-:Y:S01]  /*8770*/  UPRMT UR5, UR37, 0x654, UR5 ;  /* 0x0000065425057896 */ /* 0x000fe20008000005 */
[C---:B------:R-:W-:Y:S02]  /*8780*/  PRMT R73, R60.reuse, 0x8880, RZ ;  /* 0x000088803c497816 */ /* 0x040fe400000000ff */
[----:B------:R-:W-:Y:S01]  /*8790*/  SHF.R.S32.HI R56, RZ, 0x18, R59 ;  /* 0x00000018ff387819 */ /* 0x000fe2000001143b */
[C---:B-1----:R-:W-:Y:S01]  /*87a0*/  IMAD R4, R47.reuse, R4, RZ ;  /* 0x000000042f047224 */ /* 0x042fe200078e02ff */
[----:B------:R-:W-:Y:S01]  /*87b0*/  SHF.L.U32 R72, R60, 0x10, RZ ;  /* 0x000000103c487819 */ /* 0x000fe200000006ff */
[----:B------:R-:W-:Y:S01]  /*87c0*/  IMAD R5, R47, R5, RZ ;  /* 0x000000052f057224 */ /* 0x000fe200078e02ff */
[----:B------:R-:W-:Y:S01]  /*87d0*/  PRMT R70, R61, 0x8880, RZ ;  /* 0x000088803d467816 */ /* 0x000fe200000000ff */
[----:B------:R-:W-:Y:S01]  /*87e0*/  IMAD R6, R47, R6, RZ ;  /* 0x000000062f067224 */ /* 0x000fe200078e02ff */
[----:B------:R-:W-:Y:S01]  /*87f0*/  SYNCS.ARRIVE.TRANS64.RED.A1T0 RZ, [UR5], RZ ;  /* 0x000000ffffff79a7 */ /* 0x000fe20008100405 */
[----:B------:R-:W-:Y:S01]  /*8800*/  IMAD R4, R49, R50, R4 ;  /* 0x0000003231047224 */ /* 0x000fe200078e0204 */
[----:B------:R-:W-:Y:S01]  /*8810*/  MOV R49, R82 ;  /* 0x0000005200317202 */ /* 0x000fe20000000f00 */
[----:B------:R-:W-:Y:S01]  /*8820*/  IMAD R7, R47, R7, RZ ;  /* 0x000000072f077224 */ /* 0x000fe200078e02ff */
[----:B------:R-:W-:Y:S01]  /*8830*/  SHF.R.S32.HI R57, RZ, 0x18, R60 ;  /* 0x00000018ff397819 */ /* 0x000fe2000001143c */
[-C--:B------:R-:W-:Y:S01]  /*8840*/  IMAD R5, R51, R50.reuse, R5 ;  /* 0x0000003233057224 */ /* 0x080fe200078e0205 */
[----:B------:R-:W-:Y:S01]  /*8850*/  SHF.R.S32.HI R51, RZ, 0x18, R81 ;  /* 0x00000018ff337819 */ /* 0x000fe20000011451 */
[----:B------:R-:W-:Y:S01]  /*8860*/  IMAD R6, R53, R50, R6 ;  /* 0x0000003235067224 */ /* 0x000fe200078e0206 */
[----:B------:R-:W-:Y:S01]  /*8870*/  SHF.R.S32.HI R53, RZ, 0x18, R80 ;  /* 0x00000018ff357819 */ /* 0x000fe20000011450 */
[----:B------:R-:W-:Y:S01]  /*8880*/  IMAD R8, R47, R8, RZ ;  /* 0x000000082f087224 */ /* 0x000fe200078e02ff */
[----:B------:R-:W-:Y:S01]  /*8890*/  SHF.L.U32 R69, R61, 0x10, RZ ;  /* 0x000000103d457819 */ /* 0x000fe200000006ff */
[----:B------:R-:W-:Y:S01]  /*88a0*/  IMAD R7, R52, R50, R7 ;  /* 0x0000003234077224 */ /* 0x000fe200078e0207 */
[----:B------:R-:W-:Y:S01]  /*88b0*/  SHF.R.S32.HI R52, RZ, 0x18, R75 ;  /* 0x00000018ff347819 */ /* 0x000fe2000001144b */
[C---:B------:R-:W-:Y:S01]  /*88c0*/  IMAD R9, R47.reuse, R9, RZ ;  /* 0x000000092f097224 */ /* 0x040fe200078e02ff */
[----:B------:R-:W-:Y:S01]  /*88d0*/  PRMT R67, R62, 0x8880, RZ ;  /* 0x000088803e437816 */ /* 0x000fe200000000ff */
[----:B------:R-:W-:Y:S01]  /*88e0*/  IMAD R10, R47, R10, RZ ;  /* 0x0000000a2f0a7224 */ /* 0x000fe200078e02ff */
[----:B------:R-:W-:Y:S01]  /*88f0*/  I2IP.S8.S32.SAT R112, R7, R6, RZ ;  /* 0x0000000607707239 */ /* 0x000fe200000014ff */
[----:B------:R-:W-:Y:S01]  /*8900*/  IMAD R8, R49, R50, R8 ;  /* 0x0000003231087224 */ /* 0x000fe200078e0208 */
[----:B------:R-:W-:Y:S01]  /*8910*/  MOV R49, R79 ;  /* 0x0000004f00317202 */ /* 0x000fe20000000f00 */
[----:B------:R-:W-:Y:S01]  /*8920*/  IMAD R11, R47, R11, RZ ;  /* 0x0000000b2f0b7224 */ /* 0x000fe200078e02ff */
[----:B------:R-:W-:Y:S01]  /*8930*/  I2IP.S8.S32.SAT R112, R5, R4, R112 ;  /* 0x0000000405707239 */ /* 0x000fe20000001470 */
[-C--:B------:R-:W-:Y:S01]  /*8940*/  IMAD R9, R51, R50.reuse, R9 ;  /* 0x0000003233097224 */ /* 0x080fe200078e0209 */
[----:B------:R-:W-:Y:S01]  /*8950*/  SHF.R.S32.HI R51, RZ, 0x18, R78 ;  /* 0x00000018ff337819 */ /* 0x000fe2000001144e */
[----:B------:R-:W-:Y:S01]  /*8960*/  IMAD R10, R53, R50, R10 ;  /* 0x00000032350a7224 */ /* 0x000fe200078e020a */
[----:B------:R-:W-:Y:S01]  /*8970*/  SHF.R.S32.HI R53, RZ, 0x18, R74 ;  /* 0x00000018ff357819 */ /* 0x000fe2000001144a */
[C---:B------:R-:W-:Y:S01]  /*8980*/  IMAD R12, R47.reuse, R12, RZ ;  /* 0x0000000c2f0c7224 */ /* 0x040fe200078e02ff */
[----:B------:R-:W-:Y:S01]  /*8990*/  SHF.L.U32 R77, R58, 0x8, RZ ;  /* 0x000000083a4d7819 */ /* 0x000fe200000006ff */
[-C--:B------:R-:W-:Y:S01]  /*89a0*/  IMAD R11, R54, R50.reuse, R11 ;  /* 0x00000032360b7224 */ /* 0x080fe200078e020b */
[----:B------:R-:W-:Y:S01]  /*89b0*/  SHF.R.S32.HI R58, RZ, 0x18, R61 ;  /* 0x00000018ff3a7819 */ /* 0x000fe2000001143d */
[----:B------:R-:W-:Y:S01]  /*89c0*/  IMAD R13, R47, R13, RZ ;  /* 0x0000000d2f0d7224 */ /* 0x000fe200078e02ff */
[----:B------:R-:W-:Y:S01]  /*89d0*/  SHF.L.U32 R66, R62, 0x10, RZ ;  /* 0x000000103e427819 */ /* 0x000fe200000006ff */
[----:B------:R-:W-:Y:S01]  /*89e0*/  IMAD R12, R49, R50, R12 ;  /* 0x00000032310c7224 */ /* 0x000fe200078e020c */
[----:B------:R-:W-:Y:S01]  /*89f0*/  SHF.R.S32.HI R49, RZ, 0x18, R77 ;  /* 0x00000018ff317819 */ /* 0x000fe2000001144d */
[----:B------:R-:W-:Y:S01]  /*8a00*/  IMAD R14, R47, R14, RZ ;  /* 0x0000000e2f0e7224 */ /* 0x000fe200078e02ff */
[----:B------:R-:W-:Y:S01]  /*8a10*/  I2IP.S8.S32.SAT R113, R11, R10, RZ ;  /* 0x0000000a0b717239 */ /* 0x000fe200000014ff */
[----:B------:R-:W-:Y:S01]  /*8a20*/  IMAD R15, R47, R15, RZ ;  /* 0x0000000f2f0f7224 */ /* 0x000fe200078e02ff */
[----:B------:R-:W-:Y:S01]  /*8a30*/  PRMT R64, R63, 0x8880, RZ ;  /* 0x000088803f407816 */ /* 0x000fe200000000ff */
[----:B------:R-:W-:Y:S01]  /*8a40*/  IMAD R13, R51, R50, R13 ;  /* 0x00000032330d7224 */ /* 0x000fe200078e020d */
[----:B------:R-:W-:Y:S01]  /*8a50*/  MOV R51, R76 ;  /* 0x0000004c00337202 */ /* 0x000fe20000000f00 */
[----:B------:R-:W-:Y:S01]  /*8a60*/  IMAD R16, R47, R16, RZ ;  /* 0x000000102f107224 */ /* 0x000fe200078e02ff */
[----:B------:R-:W-:Y:S01]  /*8a70*/  I2IP.S8.S32.SAT R113, R9, R8, R113 ;  /* 0x0000000809717239 */ /* 0x000fe20000001471 */
[-C--:B------:R-:W-:Y:S01]  /*8a80*/  IMAD R14, R49, R50.reuse, R14 ;  /* 0x00000032310e7224 */ /* 0x080fe200078e020e */
[----:B------:R-:W-:Y:S01]  /*8a90*/  SHF.R.S32.HI R59, RZ, 0x18, R62 ;  /* 0x00000018ff3b7819 */ /* 0x000fe2000001143e */
[----:B------:R-:W-:Y:S01]  /*8aa0*/  IMAD R17, R47, R17, RZ ;  /* 0x000000112f117224 */ /* 0x000fe200078e02ff */
[----:B------:R-:W-:Y:S01]  /*8ab0*/  SHF.L.U32 R71, R60, 0x8, RZ ;  /* 0x000000083c477819 */ /* 0x000fe200000006ff */
[----:B------:R-:W-:Y:S01]  /*8ac0*/  IMAD R15, R55, R50, R15 ;  /* 0x00000032370f7224 */ /* 0x000fe200078e020f */
[----:B------:R-:W-:Y:S01]  /*8ad0*/  SHF.R.S32.HI R60, RZ, 0x18, R63 ;  /* 0x00000018ff3c7819 */ /* 0x000fe2000001143f */
[----:B------:R-:W-:Y:S01]  /*8ae0*/  IMAD R18, R47, R18, RZ ;  /* 0x000000122f127224 */ /* 0x000fe200078e02ff */
[----:B------:R-:W-:Y:S01]  /*8af0*/  SHF.L.U32 R65, R62, 0x8, RZ ;  /* 0x000000083e417819 */ /* 0x000fe200000006ff */
[----:B------:R-:W-:Y:S01]  /*8b00*/  IMAD R16, R51, R50, R16 ;  /* 0x0000003233107224 */ /* 0x000fe200078e0210 */
[----:B------:R-:W-:Y:S01]  /*8b10*/  I2IP.S8.S32.SAT R114, R15, R14, RZ ;  /* 0x0000000e0f727239 */ /* 0x000fe200000014ff */
[----:B------:R-:W-:Y:S01]  /*8b20*/  IMAD R19, R47, R19, RZ ;  /* 0x000000132f137224 */ /* 0x000fe200078e02ff */
[----:B------:R-:W-:Y:S01]  /*8b30*/  SHF.R.S32.HI R51, RZ, 0x18, R72 ;  /* 0x00000018ff337819 */ /* 0x000fe20000011448 */
[----:B------:R-:W-:Y:S01]  /*8b40*/  IMAD R17, R52, R50, R17 ;  /* 0x0000003234117224 */ /* 0x000fe200078e0211 */
[----:B------:R-:W-:Y:S01]  /*8b50*/  I2IP.S8.S32.SAT R114, R13, R12, R114 ;  /* 0x0000000c0d727239 */ /* 0x000fe20000001472 */
[----:B------:R-:W-:Y:S01]  /*8b60*/  IMAD R0, R47, R20, RZ ;  /* 0x000000142f007224 */ /* 0x000fe200078e02ff */
[----:B------:R-:W-:Y:S01]  /*8b70*/  SHF.R.S32.HI R52, RZ, 0x18, R71 ;  /* 0x00000018ff347819 */ /* 0x000fe20000011447 */
[-C--:B------:R-:W-:Y:S01]  /*8b80*/  IMAD R18, R53, R50.reuse, R18 ;  /* 0x0000003235127224 */ /* 0x080fe200078e0212 */
[----:B------:R-:W-:Y:S01]  /*8b90*/  SHF.R.S32.HI R53, RZ, 0x18, R68 ;  /* 0x00000018ff357819 */ /* 0x000fe20000011444 */
[----:B------:R-:W-:Y:S01]  /*8ba0*/  IMAD.MOV.U32 R49, RZ, RZ, R73 ;  /* 0x000000ffff317224 */ /* 0x000fe200078e0049 */
[----:B------:R-:W-:Y:S01]  /*8bb0*/  SHF.L.U32 R62, R63, 0x10, RZ ;  /* 0x000000103f3e7819 */ /* 0x000fe200000006ff */
[C---:B------:R-:W-:Y:S01]  /*8bc0*/  IMAD R2, R47.reuse, R21, RZ ;  /* 0x000000152f027224 */ /* 0x040fe200078e02ff */
[----:B------:R-:W-:Y:S01]  /*8bd0*/  IADD3 R44, PT, PT, R44, 0x1, RZ ;  /* 0x000000012c2c7810 */ /* 0x000fe20007ffe0ff */
[----:B------:R-:W-:Y:S02]  /*8be0*/  IMAD R19, R56, R50, R19 ;  /* 0x0000003238137224 */ /* 0x000fe400078e0213 */
[----:B------:R-:W-:Y:S02]  /*8bf0*/  IMAD R3, R47, R22, RZ ;  /* 0x000000162f037224 */ /* 0x000fe400078e02ff */
[----:B------:R-:W-:Y:S01]  /*8c00*/  IMAD R0, R49, R50, R0 ;  /* 0x0000003231007224 */ /* 0x000fe200078e0200 */
[----:B------:R-:W-:Y:S01]  /*8c10*/  I2IP.S8.S32.SAT R115, R19, R18, RZ ;  /* 0x0000001213737239 */ /* 0x000fe200000014ff */
[----:B------:R-:W-:Y:S01]  /*8c20*/  IMAD R23, R47, R23, RZ ;  /* 0x000000172f177224 */ /* 0x000fe200078e02ff */
[----:B------:R-:W-:Y:S01]  /*8c30*/  MOV R49, R70 ;  /* 0x0000004600317202 */ /* 0x000fe20000000f00 */
[----:B------:R-:W-:Y:S01]  /*8c40*/  IMAD R2, R51, R50, R2 ;  /* 0x0000003233027224 */ /* 0x000fe200078e0202 */
[----:B------:R-:W-:Y:S01]  /*8c50*/  I2IP.S8.S32.SAT R115, R17, R16, R115 ;  /* 0x0000001011737239 */ /* 0x000fe20000001473 */
[C---:B------:R-:W-:Y:S01]  /*8c60*/  IMAD R20, R47.reuse, R24, RZ ;  /* 0x000000182f147224 */ /* 0x040fe200078e02ff */
[----:B------:R-:W-:Y:S01]  /*8c70*/  SHF.R.S32.HI R51, RZ, 0x18, R69 ;  /* 0x00000018ff337819 */ /* 0x000fe20000011445 */
[-C--:B------:R-:W-:Y:S01]  /*8c80*/  IMAD R3, R52, R50.reuse, R3 ;  /* 0x0000003234037224 */ /* 0x080fe200078e0203 */
[----:B------:R-:W-:Y:S01]  /*8c90*/  SHF.R.S32.HI R52, RZ, 0x18, R62 ;  /* 0x00000018ff347819 */ /* 0x000fe2000001143e */
[----:B------:R-:W-:Y:S01]  /*8ca0*/  IMAD R21, R47, R25, RZ ;  /* 0x000000192f157224 */ /* 0x000fe200078e02ff */
[----:B------:R1:W-:Y:S01]  /*8cb0*/  STS.128 [R95+UR49+0x5200], R112 ;  /* 0x005200705f007988 */ /* 0x0003e20008000c31 */
[----:B------:R-:W-:Y:S02]  /*8cc0*/  IMAD R23, R57, R50, R23 ;  /* 0x0000003239177224 */ /* 0x000fe400078e0217 */
[----:B------:R-:W-:Y:S02]  /*8cd0*/  IMAD R22, R47, R26, RZ ;  /* 0x0000001a2f167224 */ /* 0x000fe400078e02ff */
[-C--:B------:R-:W-:Y:S01]  /*8ce0*/  IMAD R20, R49, R50.reuse, R20 ;  /* 0x0000003231147224 */ /* 0x080fe200078e0214 */
[----:B------:R-:W-:Y:S01]  /*8cf0*/  I2IP.S8.S32.SAT R111, R23, R3, RZ ;  /* 0x00000003176f7239 */ /* 0x000fe200000014ff */
[----:B------:R-:W-:Y:S01]  /*8d00*/  IMAD R27, R47, R27, RZ ;  /* 0x0000001b2f1b7224 */ /* 0x000fe200078e02ff */
[----:B------:R-:W-:Y:S01]  /*8d10*/  MOV R49, R67 ;  /* 0x0000004300317202 */ /* 0x000fe20000000f00 */
[----:B------:R-:W-:Y:S01]  /*8d20*/  IMAD R21, R51, R50, R21 ;  /* 0x0000003233157224 */ /* 0x000fe200078e0215 */
[----:B------:R-:W-:Y:S01]  /*8d30*/  I2IP.S8.S32.SAT R116, R2, R0, R111 ;  /* 0x0000000002747239 */ /* 0x000fe2000000146f */
[----:B------:R-:W-:Y:S01]  /*8d40*/  IMAD R24, R47, R28, RZ ;  /* 0x0000001c2f187224 */ /* 0x000fe200078e02ff */
[----:B------:R-:W-:Y:S01]  /*8d50*/  SHF.R.S32.HI R51, RZ, 0x18, R66 ;  /* 0x00000018ff337819 */ /* 0x000fe20000011442 */
[-C--:B------:R-:W-:Y:S02]  /*8d60*/  IMAD R22, R53, R50.reuse, R22 ;  /* 0x0000003235167224 */ /* 0x080fe400078e0216 */
[-C--:B------:R-:W-:Y:S02]  /*8d70*/  IMAD R27, R58, R50.reuse, R27 ;  /* 0x000000323a1b7224 */ /* 0x080fe400078e021b */
[----:B------:R-:W-:Y:S02]  /*8d80*/  IMAD R25, R47, R29, RZ ;  /* 0x0000001d2f197224 */ /* 0x000fe400078e02ff */
[----:B------:R-:W-:Y:S01]  /*8d90*/  IMAD R24, R49, R50, R24 ;  /* 0x0000003231187224 */ /* 0x000fe200078e0218 */
[----:B------:R-:W-:Y:S01]  /*8da0*/  SHF.R.S32.HI R49, RZ, 0x18, R65 ;  /* 0x00000018ff317819 */ /* 0x000fe20000011441 */
[----:B------:R-:W-:Y:S01]  /*8db0*/  IMAD R26, R47, R30, RZ ;  /* 0x0000001e2f1a7224 */ /* 0x000fe200078e02ff */
[----:B------:R-:W-:Y:S01]  /*8dc0*/  I2IP.S8.S32.SAT R117, R27, R22, RZ ;  /* 0x000000161b757239 */ /* 0x000fe200000014ff */
[----:B------:R-:W-:Y:S02]  /*8dd0*/  IMAD.SHL.U32 R61, R63, 0x100, RZ ;  /* 0x000001003f3d7824 */ /* 0x000fe400078e00ff */
[----:B------:R-:W-:Y:S01]  /*8de0*/  IMAD R31, R47, R31, RZ ;  /* 0x0000001f2f1f7224 */ /* 0x000fe200078e02ff */
[----:B------:R-:W-:Y:S01]  /*8df0*/  I2IP.S8.S32.SAT R117, R21, R20, R117 ;  /* 0x0000001415757239 */ /* 0x000fe20000001475 */
[----:B------:R-:W-:Y:S01]  /*8e00*/  IMAD R25, R51, R50, R25 ;  /* 0x0000003233197224 */ /* 0x000fe200078e0219 */
[----:B------:R-:W-:Y:S01]  /*8e10*/  MOV R51, R64 ;  /* 0x0000004000337202 */ /* 0x000fe20000000f00 */
[----:B------:R-:W-:Y:S01]  /*8e20*/  IMAD R28, R47, R32, RZ ;  /* 0x000000202f1c7224 */ /* 0x000fe200078e02ff */
[----:B------:R-:W-:Y:S01]  /*8e30*/  SHF.R.S32.HI R53, RZ, 0x18, R61 ;  /* 0x00000018ff357819 */ /* 0x000fe2000001143d */
[-C--:B------:R-:W-:Y:S02]  /*8e40*/  IMAD R26, R49, R50.reuse, R26 ;  /* 0x00000032311a7224 */ /* 0x080fe400078e021a */
[----:B------:R-:W-:Y:S02]  /*8e50*/  IMAD R29, R47, R33, RZ ;  /* 0x000000212f1d7224 */ /* 0x000fe400078e02ff */
[-C--:B------:R-:W-:Y:S02]  /*8e60*/  IMAD R31, R59, R50.reuse, R31 ;  /* 0x000000323b1f7224 */ /* 0x080fe400078e021f */
[----:B------:R-:W-:Y:S02]  /*8e70*/  IMAD R28, R51, R50, R28 ;  /* 0x00000032331c7224 */ /* 0x000fe400078e021c */
[----:B------:R-:W-:Y:S01]  /*8e80*/  IMAD R30, R47, R34, RZ ;  /* 0x000000222f1e7224 */ /* 0x000fe200078e02ff */
[----:B------:R-:W-:Y:S01]  /*8e90*/  I2IP.S8.S32.SAT R108, R31, R26, RZ ;  /* 0x0000001a1f6c7239 */ /* 0x000fe200000014ff */
[----:B------:R-:W-:Y:S02]  /*8ea0*/  IMAD R29, R52, R50, R29 ;  /* 0x00000032341d7224 */ /* 0x000fe400078e021d */
[----:B------:R-:W-:Y:S01]  /*8eb0*/  IMAD R35, R47, R35, RZ ;  /* 0x000000232f237224 */ /* 0x000fe200078e02ff */
[----:B------:R-:W-:Y:S01]  /*8ec0*/  I2IP.S8.S32.SAT R118, R25, R24, R108 ;  /* 0x0000001819767239 */ /* 0x000fe2000000146c */
[-C--:B------:R-:W-:Y:S02]  /*8ed0*/  IMAD R30, R53, R50.reuse, R30 ;  /* 0x00000032351e7224 */ /* 0x080fe400078e021e */
        /* <DEDUP_REMOVED lines=21> */
.L_x_126:
[----:B------:R-:W-:Y:S05]  /*9030*/  BSYNC.RECONVERGENT B0 ;  /* 0x0000000000007941 */ /* 0x000fea0003800200 */
.L_x_125:
[----:B------:R-:W-:Y:S01]  /*9040*/  BAR.SYNC.DEFER_BLOCKING 0x1, 0x80 ;  /* 0x0042000000007b1d */ /* 0x000fe20000010000 */
[----:B------:R-:W-:Y:S01]  /*9050*/  ISETP.NE.AND P2, PT, R106, RZ, PT ;  /* 0x000000ff6a00720c */ /* 0x000fe20003f45270 */
[----:B------:R-:W-:Y:S01]  /*9060*/  IMAD.IADD R20, R43, 0x1, R83 ;  /* 0x000000012b147824 */ /* 0x000fe200078e0253 */
[----:B------:R-:W-:Y:S01]  /*9070*/  ISETP.NE.AND P0, PT, R107, 0x2, PT ;  /* 0x000000026b00780c */ /* 0x000fe20003f05270 */
[----:B------:R-:W-:Y:S01]  /*9080*/  IMAD.IADD R21, R45, 0x1, R90 ;  /* 0x000000012d157824 */ /* 0x000fe200078e025a */
[----:B------:R-:W-:Y:S02]  /*9090*/  ISETP.NE.AND P1, PT, R44, 0x4, PT ;  /* 0x000000042c00780c */ /* 0x000fe40003f25270 */
[----:B------:R-:W-:Y:S02]  /*90a0*/  SEL R0, RZ, 0x1, P0 ;  /* 0x00000001ff007807 */ /* 0x000fe40000000000 */
[----:B------:R-:W-:Y:S02]  /*90b0*/  SEL R3, RZ, 0x1, P1 ;  /* 0x00000001ff037807 */ /* 0x000fe40000800000 */
[----:B------:R-:W-:Y:S02]  /*90c0*/  LOP3.LUT R101, R101, R0, RZ, 0x3c, !PT ;  /* 0x0000000065657212 */ /* 0x000fe400078e3cff */
[----:B------:R-:W-:Y:S02]  /*90d0*/  LOP3.LUT R102, R102, R3, RZ, 0x3c, !PT ;  /* 0x0000000366667212 */ /* 0x000fe400078e3cff */
[----:B------:R-:W-:Y:S02]  /*90e0*/  @P2 R2UR UR36, R98 ;  /* 0x00000000622422ca */ /* 0x000fe400000e0000 */
[----:B------:R-:W-:Y:S02]  /*90f0*/  SEL R107, R107, RZ, P0 ;  /* 0x000000ff6b6b7207 */ /* 0x000fe40000000000 */
[----:B------:R-:W-:Y:S01]  /*9100*/  SEL R44, R44, RZ, P1 ;  /* 0x000000ff2c2c7207 */ /* 0x000fe20000800000 */
[----:B------:R-:W-:Y:S10]  /*9110*/  @P2 BRA `(.L_x_127) ;  /* 0xffffffbc00282947 */ /* 0x000ff4000383ffff */
[----:B------:R-:W-:Y:S05]  /*9120*/  EXIT ;  /* 0x000000000000794d */ /* 0x000fea0003800000 */
.L_x_19:
[----:B--2---:R2:W1:Y:S02]  /*9130*/  SYNCS.PHASECHK.TRANS64.TRYWAIT P0, [R3+URZ+0x130], R2 ;  /* 0x00013002030075a7 */ /* 0x00446400080011ff */
[----:B-1----:R-:W-:Y:S05]  /*9140*/  @!P0 NANOSLEEP.SYNCS 0x989680 ;  /* 0x009896800000895d */ /* 0x002fea0003900000 */
[----:B------:R-:W1:Y:S02]  /*9150*/  @!P0 SYNCS.PHASECHK.TRANS64 P0, [R3+URZ+0x130], R2 ;  /* 0x00013002030085a7 */ /* 0x000e6400080010ff */
[----:B-1----:R-:W-:Y:S05]  /*9160*/  @!P0 BRA `(.L_x_19) ;  /* 0xfffffffc00f08947 */ /* 0x002fea000383ffff */
[----:B------:R-:W-:Y:S05]  /*9170*/  BRA `(.L_x_128) ;  /* 0xffffff8400307947 */ /* 0x000fea000383ffff */
.L_x_22:
[----:B-1----:R-:W-:-:S07]  /*9180*/  MOV R2, UR33 ;  /* 0x0000002100027c02 */ /* 0x002fce0008000f00 */
.L_x_129:
[----:B-1----:R1:W2:Y:S02]  /*9190*/  SYNCS.PHASECHK.TRANS64.TRYWAIT P0, [R2+URZ+0x38], R5 ;  /* 0x00003805020075a7 */ /* 0x0022a400080011ff */
[----:B--2---:R-:W-:Y:S05]  /*91a0*/  @!P0 NANOSLEEP.SYNCS 0x989680 ;  /* 0x009896800000895d */ /* 0x004fea0003900000 */
[----:B------:R-:W2:Y:S02]  /*91b0*/  @!P0 SYNCS.PHASECHK.TRANS64 P0, [R2+URZ+0x38], R5 ;  /* 0x00003805020085a7 */ /* 0x000ea400080010ff */
[----:B--2---:R-:W-:Y:S05]  /*91c0*/  @!P0 BRA `(.L_x_129) ;  /* 0xfffffffc00f08947 */ /* 0x004fea000383ffff */
[----:B------:R-:W-:Y:S05]  /*91d0*/  BRA `(.L_x_21) ;  /* 0xffffff8400807947 */ /* 0x000fea000383ffff */
.L_x_28:
[----:B-1----:R-:W-:-:S07]  /*91e0*/  MOV R2, UR17 ;  /* 0x0000001100027c02 */ /* 0x002fce0008000f00 */
.L_x_130:
[----:B-1----:R1:W2:Y:S02]  /*91f0*/  SYNCS.PHASECHK.TRANS64.TRYWAIT P0, [R2+URZ+0x38], R5 ;  /* 0x00003805020075a7 */ /* 0x0022a400080011ff */
[----:B--2---:R-:W-:Y:S05]  /*9200*/  @!P0 NANOSLEEP.SYNCS 0x989680 ;  /* 0x009896800000895d */ /* 0x004fea0003900000 */
[----:B------:R-:W2:Y:S02]  /*9210*/  @!P0 SYNCS.PHASECHK.TRANS64 P0, [R2+URZ+0x38], R5 ;  /* 0x00003805020085a7 */ /* 0x000ea400080010ff */
[----:B--2---:R-:W-:Y:S05]  /*9220*/  @!P0 BRA `(.L_x_130) ;  /* 0xfffffffc00f08947 */ /* 0x004fea000383ffff */
[----:B------:R-:W-:Y:S05]  /*9230*/  BRA `(.L_x_27) ;  /* 0xffffff8800287947 */ /* 0x000fea000383ffff */
.L_x_32:
[----:B-1----:R1:W2:Y:S02]  /*9240*/  SYNCS.PHASECHK.TRANS64.TRYWAIT P0, [R2+URZ+0xc0], R3 ;  /* 0x0000c003020075a7 */ /* 0x0022a400080011ff */
[----:B--2---:R-:W-:Y:S05]  /*9250*/  @!P0 NANOSLEEP.SYNCS 0x989680 ;  /* 0x009896800000895d */ /* 0x004fea0003900000 */
[----:B------:R-:W2:Y:S02]  /*9260*/  @!P0 SYNCS.PHASECHK.TRANS64 P0, [R2+URZ+0xc0], R3 ;  /* 0x0000c003020085a7 */ /* 0x000ea400080010ff */
[----:B--2---:R-:W-:Y:S05]  /*9270*/  @!P0 BRA `(.L_x_32) ;  /* 0xfffffffc00f08947 */ /* 0x004fea000383ffff */
[----:B------:R-:W-:Y:S05]  /*9280*/  BRA `(.L_x_131) ;  /* 0xffffff8800b87947 */ /* 0x000fea000383ffff */
.L_x_36:
[----:B----4-:R-:W-:-:S07]  /*9290*/  MOV R0, UR5 ;  /* 0x0000000500007c02 */ /* 0x010fce0008000f00 */
.L_x_132:
[----:B-1----:R1:W2:Y:S02]  /*92a0*/  SYNCS.PHASECHK.TRANS64.TRYWAIT P0, [R0+URZ], R3 ;  /* 0x00000003000075a7 */ /* 0x0022a400080011ff */
[----:B--2---:R-:W-:Y:S05]  /*92b0*/  @!P0 NANOSLEEP.SYNCS 0x989680 ;  /* 0x009896800000895d */ /* 0x004fea0003900000 */
[----:B------:R-:W2:Y:S02]  /*92c0*/  @!P0 SYNCS.PHASECHK.TRANS64 P0, [R0+URZ], R3 ;  /* 0x00000003000085a7 */ /* 0x000ea400080010ff */
[----:B--2---:R-:W-:Y:S05]  /*92d0*/  @!P0 BRA `(.L_x_132) ;  /* 0xfffffffc00f08947 */ /* 0x004fea000383ffff */
[----:B------:R-:W-:Y:S05]  /*92e0*/  BRA `(.L_x_133) ;  /* 0xffffff9000287947 */ /* 0x000fea000383ffff */
.L_x_37:
[----:B----4-:R-:W-:-:S07]  /*92f0*/  MOV R0, UR5 ;  /* 0x0000000500007c02 */ /* 0x010fce0008000f00 */
.L_x_134:
[----:B-1----:R1:W2:Y:S02]  /*9300*/  SYNCS.PHASECHK.TRANS64.TRYWAIT P0, [R0+URZ], R3 ;  /* 0x00000003000075a7 */ /* 0x0022a400080011ff */
[----:B--2---:R-:W-:Y:S05]  /*9310*/  @!P0 NANOSLEEP.SYNCS 0x989680 ;  /* 0x009896800000895d */ /* 0x004fea0003900000 */
[----:B------:R-:W2:Y:S02]  /*9320*/  @!P0 SYNCS.PHASECHK.TRANS64 P0, [R0+URZ], R3 ;  /* 0x00000003000085a7 */ /* 0x000ea400080010ff */
[----:B--2---:R-:W-:Y:S05]  /*9330*/  @!P0 BRA `(.L_x_134) ;  /* 0xfffffffc00f08947 */ /* 0x004fea000383ffff */
[----:B------:R-:W-:Y:S05]  /*9340*/  BRA `(.L_x_135) ;  /* 0xffffff9000347947 */ /* 0x000fea000383ffff */
.L_x_38:
[----:B----4-:R-:W-:-:S07]  /*9350*/  MOV R0, UR5 ;  /* 0x0000000500007c02 */ /* 0x010fce0008000f00 */
.L_x_136:
[----:B-1----:R1:W2:Y:S02]  /*9360*/  SYNCS.PHASECHK.TRANS64.TRYWAIT P0, [R0+URZ], R3 ;  /* 0x00000003000075a7 */ /* 0x0022a400080011ff */
[----:B--2---:R-:W-:Y:S05]  /*9370*/  @!P0 NANOSLEEP.SYNCS 0x989680 ;  /* 0x009896800000895d */ /* 0x004fea0003900000 */
[----:B------:R-:W2:Y:S02]  /*9380*/  @!P0 SYNCS.PHASECHK.TRANS64 P0, [R0+URZ], R3 ;  /* 0x00000003000085a7 */ /* 0x000ea400080010ff */
[----:B--2---:R-:W-:Y:S05]  /*9390*/  @!P0 BRA `(.L_x_136) ;  /* 0xfffffffc00f08947 */ /* 0x004fea000383ffff */
[----:B------:R-:W-:Y:S05]  /*93a0*/  BRA `(.L_x_137) ;  /* 0xffffff9000407947 */ /* 0x000fea000383ffff */
.L_x_39:
[----:B----4-:R-:W-:-:S07]  /*93b0*/  MOV R0, UR5 ;  /* 0x0000000500007c02 */ /* 0x010fce0008000f00 */
.L_x_138:
[----:B-1----:R1:W2:Y:S02]  /*93c0*/  SYNCS.PHASECHK.TRANS64.TRYWAIT P0, [R0+URZ], R3 ;  /* 0x00000003000075a7 */ /* 0x0022a400080011ff */
[----:B--2---:R-:W-:Y:S05]  /*93d0*/  @!P0 NANOSLEEP.SYNCS 0x989680 ;  /* 0x009896800000895d */ /* 0x004fea0003900000 */
[----:B------:R-:W2:Y:S02]  /*93e0*/  @!P0 SYNCS.PHASECHK.TRANS64 P0, [R0+URZ], R3 ;  /* 0x00000003000085a7 */ /* 0x000ea400080010ff */
[----:B--2---:R-:W-:Y:S05]  /*93f0*/  @!P0 BRA `(.L_x_138) ;  /* 0xfffffffc00f08947 */ /* 0x004fea000383ffff */
[----:B------:R-:W-:Y:S05]  /*9400*/  BRA `(.L_x_139) ;  /* 0xffffff90004c7947 */ /* 0x000fea000383ffff */
.L_x_40:
[----:B----4-:R-:W-:-:S07]  /*9410*/  MOV R0, UR5 ;  /* 0x0000000500007c02 */ /* 0x010fce0008000f00 */
.L_x_140:
[----:B-1----:R1:W2:Y:S02]  /*9420*/  SYNCS.PHASECHK.TRANS64.TRYWAIT P0, [R0+URZ], R3 ;  /* 0x00000003000075a7 */ /* 0x0022a400080011ff */
[----:B--2---:R-:W-:Y:S05]  /*9430*/  @!P0 NANOSLEEP.SYNCS 0x989680 ;  /* 0x009896800000895d */ /* 0x004fea0003900000 */
[----:B------:R-:W2:Y:S02]  /*9440*/  @!P0 SYNCS.PHASECHK.TRANS64 P0, [R0+URZ], R3 ;  /* 0x00000003000085a7 */ /* 0x000ea400080010ff */
[----:B--2---:R-:W-:Y:S05]  /*9450*/  @!P0 BRA `(.L_x_140) ;  /* 0xfffffffc00f08947 */ /* 0x004fea000383ffff */
[----:B------:R-:W-:Y:S05]  /*9460*/  BRA `(.L_x_141) ;  /* 0xffffff9000587947 */ /* 0x000fea000383ffff */
.L_x_41:
[----:B----4-:R-:W-:-:S07]  /*9470*/  MOV R0, UR5 ;  /* 0x0000000500007c02 */ /* 0x010fce0008000f00 */
.L_x_142:
[----:B-1----:R1:W2:Y:S02]  /*9480*/  SYNCS.PHASECHK.TRANS64.TRYWAIT P0, [R0+URZ], R3 ;  /* 0x00000003000075a7 */ /* 0x0022a400080011ff */
[----:B--2---:R-:W-:Y:S05]  /*9490*/  @!P0 NANOSLEEP.SYNCS 0x989680 ;  /* 0x009896800000895d */ /* 0x004fea0003900000 */
[----:B------:R-:W2:Y:S02]  /*94a0*/  @!P0 SYNCS.PHASECHK.TRANS64 P0, [R0+URZ], R3 ;  /* 0x00000003000085a7 */ /* 0x000ea400080010ff */
[----:B--2---:R-:W-:Y:S05]  /*94b0*/  @!P0 BRA `(.L_x_142) ;  /* 0xfffffffc00f08947 */ /* 0x004fea000383ffff */
[----:B------:R-:W-:Y:S05]  /*94c0*/  BRA `(.L_x_143) ;  /* 0xffffff9000647947 */ /* 0x000fea000383ffff */
.L_x_44:
[----:B-1----:R1:W2:Y:S02]  /*94d0*/  SYNCS.PHASECHK.TRANS64.TRYWAIT P0, [R0+URZ+0x120], R5 ;  /* 0x00012005000075a7 */ /* 0x0022a400080011ff */
[----:B--2---:R-:W-:Y:S05]  /*94e0*/  @!P0 NANOSLEEP.SYNCS 0x989680 ;  /* 0x009896800000895d */ /* 0x004fea0003900000 */
[----:B------:R-:W2:Y:S02]  /*94f0*/  @!P0 SYNCS.PHASECHK.TRANS64 P0, [R0+URZ+0x120], R5 ;  /* 0x00012005000085a7 */ /* 0x000ea400080010ff */
[----:B--2---:R-:W-:Y:S05]  /*9500*/  @!P0 BRA `(.L_x_44) ;  /* 0xfffffffc00f08947 */ /* 0x004fea000383ffff */
[----:B------:R-:W-:Y:S05]  /*9510*/  BRA `(.L_x_144) ;  /* 0xffffff9000c07947 */ /* 0x000fea000383ffff */
.L_x_45:
[----:B------:R-:W-:-:S07]  /*9520*/  MOV R0, UR5 ;  /* 0x0000000500007c02 */ /* 0x000fce0008000f00 */
.L_x_145:
[----:B-1----:R1:W2:Y:S02]  /*9530*/  SYNCS.PHASECHK.TRANS64.TRYWAIT P0, [R0+URZ+0xd0], R5 ;  /* 0x0000d005000075a7 */ /* 0x0022a400080011ff */
[----:B--2---:R-:W-:Y:S05]  /*9540*/  @!P0 NANOSLEEP.SYNCS 0x989680 ;  /* 0x009896800000895d */ /* 0x004fea0003900000 */
[----:B------:R-:W2:Y:S02]  /*9550*/  @!P0 SYNCS.PHASECHK.TRANS64 P0, [R0+URZ+0xd0], R5 ;  /* 0x0000d005000085a7 */ /* 0x000ea400080010ff */
[----:B--2---:R-:W-:Y:S05]  /*9560*/  @!P0 BRA `(.L_x_145) ;  /* 0xfffffffc00f08947 */ /* 0x004fea000383ffff */
[----:B------:R-:W-:Y:S05]  /*9570*/  BRA `(.L_x_146) ;  /* 0xffffff9000d07947 */ /* 0x000fea000383ffff */
.L_x_46:
[----:B-1----:R1:W2:Y:S02]  /*9580*/  SYNCS.PHASECHK.TRANS64.TRYWAIT P1, [R0+URZ+0xc0], R5 ;  /* 0x0000c005000075a7 */ /* 0x0022a400080211ff */
[----:B--2---:R-:W-:Y:S05]  /*9590*/  @!P1 NANOSLEEP.SYNCS 0x989680 ;  /* 0x009896800000995d */ /* 0x004fea0003900000 */
[----:B------:R-:W2:Y:S02]  /*95a0*/  @!P1 SYNCS.PHASECHK.TRANS64 P1, [R0+URZ+0xc0], R5 ;  /* 0x0000c005000095a7 */ /* 0x000ea400080210ff */
[----:B--2---:R-:W-:Y:S05]  /*95b0*/  @!P1 BRA `(.L_x_46) ;  /* 0xfffffffc00f09947 */ /* 0x004fea000383ffff */
[----:B------:R-:W-:Y:S05]  /*95c0*/  BRA `(.L_x_147) ;  /* 0xffffff9400007947 */ /* 0x000fea000383ffff */
.L_x_49:
[----:B------:R-:W-:-:S07]  /*95d0*/  MOV R0, UR5 ;  /* 0x0000000500007c02 */ /* 0x000fce0008000f00 */
.L_x_148:
[----:B-1----:R1:W2:Y:S02]  /*95e0*/  SYNCS.PHASECHK.TRANS64.TRYWAIT P0, [R0+URZ+0xd0], R3 ;  /* 0x0000d003000075a7 */ /* 0x0022a400080011ff */
[----:B--2---:R-:W-:Y:S05]  /*95f0*/  @!P0 NANOSLEEP.SYNCS 0x989680 ;  /* 0x009896800000895d */ /* 0x004fea0003900000 */
[----:B------:R-:W2:Y:S02]  /*9600*/  @!P0 SYNCS.PHASECHK.TRANS64 P0, [R0+URZ+0xd0], R3 ;  /* 0x0000d003000085a7 */ /* 0x000ea400080010ff */
[----:B--2---:R-:W-:Y:S05]  /*9610*/  @!P0 BRA `(.L_x_148) ;  /* 0xfffffffc00f08947 */ /* 0x004fea000383ffff */
[----:B------:R-:W-:Y:S05]  /*9620*/  BRA `(.L_x_48) ;  /* 0xffffff9400547947 */ /* 0x000fea000383ffff */
.L_x_56:
[----:B-1----:R1:W2:Y:S02]  /*9630*/  SYNCS.PHASECHK.TRANS64.TRYWAIT P1, [R0+URZ+0xc0], R5 ;  /* 0x0000c005000075a7 */ /* 0x0022a400080211ff */
[----:B--2---:R-:W-:Y:S05]  /*9640*/  @!P1 NANOSLEEP.SYNCS 0x989680 ;  /* 0x009896800000995d */ /* 0x004fea0003900000 */
[----:B------:R-:W2:Y:S02]  /*9650*/  @!P1 SYNCS.PHASECHK.TRANS64 P1, [R0+URZ+0xc0], R5 ;  /* 0x0000c005000095a7 */ /* 0x000ea400080210ff */
[----:B--2---:R-:W-:Y:S05]  /*9660*/  @!P1 BRA `(.L_x_56) ;  /* 0xfffffffc00f09947 */ /* 0x004fea000383ffff */
[----:B------:R-:W-:Y:S05]  /*9670*/  BRA `(.L_x_149) ;  /* 0xffffff9800ac7947 */ /* 0x000fea000383ffff */
.L_x_57:
[----:B------:R-:W-:-:S07]  /*9680*/  MOV R3, UR9 ;  /* 0x0000000900037c02 */ /* 0x000fce0008000f00 */
.L_x_150:
[----:B-1----:R1:W2:Y:S02]  /*9690*/  SYNCS.PHASECHK.TRANS64.TRYWAIT P0, [R3+URZ+0x100], R0 ;  /* 0x00010000030075a7 */ /* 0x0022a400080011ff */
[----:B--2---:R-:W-:Y:S05]  /*96a0*/  @!P0 NANOSLEEP.SYNCS 0x989680 ;  /* 0x009896800000895d */ /* 0x004fea0003900000 */
[----:B------:R-:W2:Y:S02]  /*96b0*/  @!P0 SYNCS.PHASECHK.TRANS64 P0, [R3+URZ+0x100], R0 ;  /* 0x00010000030085a7 */ /* 0x000ea400080010ff */
[----:B--2---:R-:W-:Y:S05]  /*96c0*/  @!P0 BRA `(.L_x_150) ;  /* 0xfffffffc00f08947 */ /* 0x004fea000383ffff */
[----:B------:R-:W-:Y:S05]  /*96d0*/  BRA `(.L_x_151) ;  /* 0xffffff9800e07947 */ /* 0x000fea000383ffff */
.L_x_60:
[----:B------:R-:W-:Y:S07]  /*96e0*/  MOV R0, UR7 ;  /* 0x0000000700007c02 */ /* 0x000fee0008000f00 */
.L_x_152:
[----:B-1----:R1:W2:Y:S02]  /*96f0*/  SYNCS.PHASECHK.TRANS64.TRYWAIT P0, [R0+URZ], R3 ;  /* 0x00000003000075a7 */ /* 0x0022a400080011ff */
[----:B--2---:R-:W-:Y:S05]  /*9700*/  @!P0 NANOSLEEP.SYNCS 0x989680 ;  /* 0x009896800000895d */ /* 0x004fea0003900000 */
[----:B------:R-:W2:Y:S02]  /*9710*/  @!P0 SYNCS.PHASECHK.TRANS64 P0, [R0+URZ], R3 ;  /* 0x00000003000085a7 */ /* 0x000ea400080010ff */
[----:B--2---:R-:W-:Y:S05]  /*9720*/  @!P0 BRA `(.L_x_152) ;  /* 0xfffffffc00f08947 */ /* 0x004fea000383ffff */
[----:B------:R-:W-:Y:S05]  /*9730*/  BRA `(.L_x_59) ;  /* 0xffffff9c00187947 */ /* 0x000fea000383ffff */
.L_x_63:
[----:B------:R-:W-:-:S07]  /*9740*/  MOV R0, UR5 ;  /* 0x0000000500007c02 */ /* 0x000fce0008000f00 */
.L_x_153:
[----:B--2---:R2:W3:Y:S02]  /*9750*/  SYNCS.PHASECHK.TRANS64.TRYWAIT P0, [R0+URZ], R3 ;  /* 0x00000003000075a7 */ /* 0x0044e400080011ff */
[----:B---3--:R-:W-:Y:S05]  /*9760*/  @!P0 NANOSLEEP.SYNCS 0x989680 ;  /* 0x009896800000895d */ /* 0x008fea0003900000 */
[----:B------:R-:W3:Y:S02]  /*9770*/  @!P0 SYNCS.PHASECHK.TRANS64 P0, [R0+URZ], R3 ;  /* 0x00000003000085a7 */ /* 0x000ee400080010ff */
[----:B---3--:R-:W-:Y:S05]  /*9780*/  @!P0 BRA `(.L_x_153) ;  /* 0xfffffffc00f08947 */ /* 0x008fea000383ffff */
[----:B------:R-:W-:Y:S05]  /*9790*/  BRA `(.L_x_154) ;  /* 0xffffff9c00b87947 */ /* 0x000fea000383ffff */
.L_x_64:
[----:B------:R-:W-:-:S07]  /*97a0*/  MOV R0, UR5 ;  /* 0x0000000500007c02 */ /* 0x000fce0008000f00 */
.L_x_155:
[----:B--2---:R2:W3:Y:S02]  /*97b0*/  SYNCS.PHASECHK.TRANS64.TRYWAIT P0, [R0+URZ], R3 ;  /* 0x00000003000075a7 */ /* 0x0044e400080011ff */
[----:B---3--:R-:W-:Y:S05]  /*97c0*/  @!P0 NANOSLEEP.SYNCS 0x989680 ;  /* 0x009896800000895d */ /* 0x008fea0003900000 */
[----:B------:R-:W3:Y:S02]  /*97d0*/  @!P0 SYNCS.PHASECHK.TRANS64 P0, [R0+URZ], R3 ;  /* 0x00000003000085a7 */ /* 0x000ee400080010ff */
[----:B---3--:R-:W-:Y:S05]  /*97e0*/  @!P0 BRA `(.L_x_155) ;  /* 0xfffffffc00f08947 */ /* 0x008fea000383ffff */
[----:B------:R-:W-:Y:S05]  /*97f0*/  BRA `(.L_x_156) ;  /* 0xffffff9c00c47947 */ /* 0x000fea000383ffff */
.L_x_65:
[----:B------:R-:W-:-:S07]  /*9800*/  MOV R0, UR5 ;  /* 0x0000000500007c02 */ /* 0x000fce0008000f00 */
.L_x_157:
[----:B--2---:R2:W3:Y:S02]  /*9810*/  SYNCS.PHASECHK.TRANS64.TRYWAIT P0, [R0+URZ], R3 ;  /* 0x00000003000075a7 */ /* 0x0044e400080011ff */
[----:B---3--:R-:W-:Y:S05]  /*9820*/  @!P0 NANOSLEEP.SYNCS 0x989680 ;  /* 0x009896800000895d */ /* 0x008fea0003900000 */
[----:B------:R-:W3:Y:S02]  /*9830*/  @!P0 SYNCS.PHASECHK.TRANS64 P0, [R0+URZ], R3 ;  /* 0x00000003000085a7 */ /* 0x000ee400080010ff */
[----:B---3--:R-:W-:Y:S05]  /*9840*/  @!P0 BRA `(.L_x_157) ;  /* 0xfffffffc00f08947 */ /* 0x008fea000383ffff */
[----:B------:R-:W-:Y:S05]  /*9850*/  BRA `(.L_x_158) ;  /* 0xffffff9c00d07947 */ /* 0x000fea000383ffff */
.L_x_66:
[----:B------:R-:W-:-:S07]  /*9860*/  MOV R0, UR7 ;  /* 0x0000000700007c02 */ /* 0x000fce0008000f00 */
.L_x_159:
[----:B--2---:R2:W3:Y:S02]  /*9870*/  SYNCS.PHASECHK.TRANS64.TRYWAIT P0, [R0+URZ], R3 ;  /* 0x00000003000075a7 */ /* 0x0044e400080011ff */
[----:B---3--:R-:W-:Y:S05]  /*9880*/  @!P0 NANOSLEEP.SYNCS 0x989680 ;  /* 0x009896800000895d */ /* 0x008fea0003900000 */
[----:B------:R-:W3:Y:S02]  /*9890*/  @!P0 SYNCS.PHASECHK.TRANS64 P0, [R0+URZ], R3 ;  /* 0x00000003000085a7 */ /* 0x000ee400080010ff */
[----:B---3--:R-:W-:Y:S05]  /*98a0*/  @!P0 BRA `(.L_x_159) ;  /* 0xfffffffc00f08947 */ /* 0x008fea000383ffff */
[----:B------:R-:W-:Y:S05]  /*98b0*/  BRA `(.L_x_160) ;  /* 0xffffff9c00dc7947 */ /* 0x000fea000383ffff */
.L_x_71:
[----:B--2---:R2:W3:Y:S02]  /*98c0*/  SYNCS.PHASECHK.TRANS64.TRYWAIT P0, [R0+URZ+0xc0], R3 ;  /* 0x0000c003000075a7 */ /* 0x0044e400080011ff */
[----:B---3--:R-:W-:Y:S05]  /*98d0*/  @!P0 NANOSLEEP.SYNCS 0x989680 ;  /* 0x009896800000895d */ /* 0x008fea0003900000 */
[----:B------:R-:W3:Y:S02]  /*98e0*/  @!P0 SYNCS.PHASECHK.TRANS64 P0, [R0+URZ+0xc0], R3 ;  /* 0x0000c003000085a7 */ /* 0x000ee400080010ff */
[----:B---3--:R-:W-:Y:S05]  /*98f0*/  @!P0 BRA `(.L_x_71) ;  /* 0xfffffffc00f08947 */ /* 0x008fea000383ffff */
[----:B------:R-:W-:Y:S05]  /*9900*/  BRA `(.L_x_161) ;  /* 0xffffffa000e87947 */ /* 0x000fea000383ffff */
.L_x_74:
[----:B------:R-:W-:Y:S07]  /*9910*/  MOV R0, UR7 ;  /* 0x0000000700007c02 */ /* 0x000fee0008000f00 */
.L_x_162:
[----:B--2---:R2:W3:Y:S02]  /*9920*/  SYNCS.PHASECHK.TRANS64.TRYWAIT P0, [R0+URZ+0xb8], R3 ;  /* 0x0000b803000075a7 */ /* 0x0044e400080011ff */
[----:B---3--:R-:W-:Y:S05]  /*9930*/  @!P0 NANOSLEEP.SYNCS 0x989680 ;  /* 0x009896800000895d */ /* 0x008fea0003900000 */
[----:B------:R-:W3:Y:S02]  /*9940*/  @!P0 SYNCS.PHASECHK.TRANS64 P0, [R0+URZ+0xb8], R3 ;  /* 0x0000b803000085a7 */ /* 0x000ee400080010ff */
[----:B---3--:R-:W-:Y:S05]  /*9950*/  @!P0 BRA `(.L_x_162) ;  /* 0xfffffffc00f08947 */ /* 0x008fea000383ffff */
[----:B------:R-:W-:Y:S05]  /*9960*/  BRA `(.L_x_73) ;  /* 0xffffffa400c87947 */ /* 0x000fea000383ffff */
.L_x_77:
[----:B------:R-:W-:Y:S07]  /*9970*/  MOV R3, UR7 ;  /* 0x0000000700037c02 */ /* 0x000fee0008000f00 */
.L_x_163:
[----:B-1----:R1:W2:Y:S02]  /*9980*/  SYNCS.PHASECHK.TRANS64.TRYWAIT P0, [R3+URZ+0x90], R12 ;  /* 0x0000900c030075a7 */ /* 0x0022a400080011ff */
[----:B--2---:R-:W-:Y:S05]  /*9990*/  @!P0 NANOSLEEP.SYNCS 0x989680 ;  /* 0x009896800000895d */ /* 0x004fea0003900000 */
[----:B------:R-:W2:Y:S02]  /*99a0*/  @!P0 SYNCS.PHASECHK.TRANS64 P0, [R3+URZ+0x90], R12 ;  /* 0x0000900c030085a7 */ /* 0x000ea400080010ff */
[----:B--2---:R-:W-:Y:S05]  /*99b0*/  @!P0 BRA `(.L_x_163) ;  /* 0xfffffffc00f08947 */ /* 0x004fea000383ffff */
[----:B------:R-:W-:Y:S05]  /*99c0*/  BRA `(.L_x_164) ;  /* 0xffffffa800407947 */ /* 0x000fea000383ffff */
.L_x_78:
[----:B-1----:R-:W-:Y:S07]  /*99d0*/  MOV R3, UR7 ;  /* 0x0000000700037c02 */ /* 0x002fee0008000f00 */
.L_x_165:
[----:B-1----:R1:W2:Y:S02]  /*99e0*/  SYNCS.PHASECHK.TRANS64.TRYWAIT P0, [R3+URZ+0x98], R12 ;  /* 0x0000980c030075a7 */ /* 0x0022a400080011ff */
[----:B--2---:R-:W-:Y:S05]  /*99f0*/  @!P0 NANOSLEEP.SYNCS 0x989680 ;  /* 0x009896800000895d */ /* 0x004fea0003900000 */
[----:B------:R-:W2:Y:S02]  /*9a00*/  @!P0 SYNCS.PHASECHK.TRANS64 P0, [R3+URZ+0x98], R12 ;  /* 0x0000980c030085a7 */ /* 0x000ea400080010ff */
[----:B--2---:R-:W-:Y:S05]  /*9a10*/  @!P0 BRA `(.L_x_165) ;  /* 0xfffffffc00f08947 */ /* 0x004fea000383ffff */
[----:B------:R-:W-:Y:S05]  /*9a20*/  BRA `(.L_x_166) ;  /* 0xffffffa8007c7947 */ /* 0x000fea000383ffff */
.L_x_79:
[----:B-1----:R-:W-:Y:S07]  /*9a30*/  MOV R3, UR7 ;  /* 0x0000000700037c02 */ /* 0x002fee0008000f00 */
.L_x_167:
[----:B-1----:R1:W2:Y:S02]  /*9a40*/  SYNCS.PHASECHK.TRANS64.TRYWAIT P0, [R3+URZ+0xa0], R12 ;  /* 0x0000a00c030075a7 */ /* 0x0022a400080011ff */
[----:B--2---:R-:W-:Y:S05]  /*9a50*/  @!P0 NANOSLEEP.SYNCS 0x989680 ;  /* 0x009896800000895d */ /* 0x004fea0003900000 */
[----:B------:R-:W2:Y:S02]  /*9a60*/  @!P0 SYNCS.PHASECHK.TRANS64 P0, [R3+URZ+0xa0], R12 ;  /* 0x0000a00c030085a7 */ /* 0x000ea400080010ff */
[----:B--2---:R-:W-:Y:S05]  /*9a70*/  @!P0 BRA `(.L_x_167) ;  /* 0xfffffffc00f08947 */ /* 0x004fea000383ffff */
[----:B------:R-:W-:Y:S05]  /*9a80*/  BRA `(.L_x_168) ;  /* 0xffffffa800c47947 */ /* 0x000fea000383ffff */
.L_x_80:
[----:B------:R-:W-:Y:S07]  /*9a90*/  MOV R3, UR7 ;  /* 0x0000000700037c02 */ /* 0x000fee0008000f00 */
.L_x_169:
[----:B-1----:R1:W2:Y:S02]  /*9aa0*/  SYNCS.PHASECHK.TRANS64.TRYWAIT P0, [R3+URZ+0xa8], R12 ;  /* 0x0000a80c030075a7 */ /* 0x0022a400080011ff */
[----:B--2---:R-:W-:Y:S05]  /*9ab0*/  @!P0 NANOSLEEP.SYNCS 0x989680 ;  /* 0x009896800000895d */ /* 0x004fea0003900000 */
[----:B------:R-:W2:Y:S02]  /*9ac0*/  @!P0 SYNCS.PHASECHK.TRANS64 P0, [R3+URZ+0xa8], R12 ;  /* 0x0000a80c030085a7 */ /* 0x000ea400080010ff */
[----:B--2---:R-:W-:Y:S05]  /*9ad0*/  @!P0 BRA `(.L_x_169) ;  /* 0xfffffffc00f08947 */ /* 0x004fea000383ffff */
[----:B------:R-:W-:Y:S05]  /*9ae0*/  BRA `(.L_x_170) ;  /* 0xffffffac004c7947 */ /* 0x000fea000383ffff */
.L_x_82:
[----:B------:R-:W-:-:S07]  /*9af0*/  MOV R0, UR7 ;  /* 0x0000000700007c02 */ /* 0x000fce0008000f00 */
.L_x_171:
[----:B-1----:R1:W3:Y:S02]  /*9b00*/  SYNCS.PHASECHK.TRANS64.TRYWAIT P0, [R0+URZ+0x90], R3 ;  /* 0x00009003000075a7 */ /* 0x0022e400080011ff */
[----:B---3--:R-:W-:Y:S05]  /*9b10*/  @!P0 NANOSLEEP.SYNCS 0x989680 ;  /* 0x009896800000895d */ /* 0x008fea0003900000 */
[----:B------:R-:W3:Y:S02]  /*9b20*/  @!P0 SYNCS.PHASECHK.TRANS64 P0, [R0+URZ+0x90], R3 ;  /* 0x00009003000085a7 */ /* 0x000ee400080010ff */
[----:B---3--:R-:W-:Y:S05]  /*9b30*/  @!P0 BRA `(.L_x_171) ;  /* 0xfffffffc00f08947 */ /* 0x008fea000383ffff */
[----:B------:R-:W-:Y:S05]  /*9b40*/  BRA `(.L_x_172) ;  /* 0xffffffac00bc7947 */ /* 0x000fea000383ffff */
.L_x_83:
[----:B-1----:R-:W-:-:S07]  /*9b50*/  MOV R0, UR7 ;  /* 0x0000000700007c02 */ /* 0x002fce0008000f00 */
.L_x_173:
[----:B-1----:R1:W3:Y:S02]  /*9b60*/  SYNCS.PHASECHK.TRANS64.TRYWAIT P0, [R0+URZ+0x98], R3 ;  /* 0x00009803000075a7 */ /* 0x0022e400080011ff */
[----:B---3--:R-:W-:Y:S05]  /*9b70*/  @!P0 NANOSLEEP.SYNCS 0x989680 ;  /* 0x009896800000895d */ /* 0x008fea0003900000 */
[----:B------:R-:W3:Y:S02]  /*9b80*/  @!P0 SYNCS.PHASECHK.TRANS64 P0, [R0+URZ+0x98], R3 ;  /* 0x00009803000085a7 */ /* 0x000ee400080010ff */
[----:B---3--:R-:W-:Y:S05]  /*9b90*/  @!P0 BRA `(.L_x_173) ;  /* 0xfffffffc00f08947 */ /* 0x008fea000383ffff */
[----:B------:R-:W-:Y:S05]  /*9ba0*/  BRA `(.L_x_174) ;  /* 0xffffffac00ac7947 */ /* 0x000fea000383ffff */
.L_x_84:
[----:B-1----:R-:W-:-:S07]  /*9bb0*/  MOV R0, UR7 ;  /* 0x0000000700007c02 */ /* 0x002fce0008000f00 */
.L_x_175:
[----:B-1----:R1:W3:Y:S02]  /*9bc0*/  SYNCS.PHASECHK.TRANS64.TRYWAIT P0, [R0+URZ+0xa0], R3 ;  /* 0x0000a003000075a7 */ /* 0x0022e400080011ff */
[----:B---3--:R-:W-:Y:S05]  /*9bd0*/  @!P0 NANOSLEEP.SYNCS 0x989680 ;  /* 0x009896800000895d */ /* 0x008fea0003900000 */
[----:B------:R-:W3:Y:S02]  /*9be0*/  @!P0 SYNCS.PHASECHK.TRANS64 P0, [R0+URZ+0xa0], R3 ;  /* 0x0000a003000085a7 */ /* 0x000ee400080010ff */
[----:B---3--:R-:W-:Y:S05]  /*9bf0*/  @!P0 BRA `(.L_x_175) ;  /* 0xfffffffc00f08947 */ /* 0x008fea000383ffff */
[----:B------:R-:W-:Y:S05]  /*9c00*/  BRA `(.L_x_176) ;  /* 0xffffffac009c7947 */ /* 0x000fea000383ffff */
.L_x_86:
[----:B--2---:R2:W4:Y:S02]  /*9c10*/  SYNCS.PHASECHK.TRANS64.TRYWAIT P0, [R0+URZ+0xc0], R3 ;  /* 0x0000c003000075a7 */ /* 0x00452400080011ff */
[----:B----4-:R-:W-:Y:S05]  /*9c20*/  @!P0 NANOSLEEP.SYNCS 0x989680 ;  /* 0x009896800000895d */ /* 0x010fea0003900000 */
[----:B------:R-:W4:Y:S02]  /*9c30*/  @!P0 SYNCS.PHASECHK.TRANS64 P0, [R0+URZ+0xc0], R3 ;  /* 0x0000c003000085a7 */ /* 0x000f2400080010ff */
[----:B----4-:R-:W-:Y:S05]  /*9c40*/  @!P0 BRA `(.L_x_86) ;  /* 0xfffffffc00f08947 */ /* 0x010fea000383ffff */
[----:B------:R-:W-:Y:S05]  /*9c50*/  BRA `(.L_x_177) ;  /* 0xffffffb0006c7947 */ /* 0x000fea000383ffff */
.L_x_97:
[----:B-1----:R1:W3:Y:S02]  /*9c60*/  SYNCS.PHASECHK.TRANS64.TRYWAIT P1, [R0+URZ+0x70], R3 ;  /* 0x00007003000075a7 */ /* 0x0022e400080211ff */
[----:B---3--:R-:W-:Y:S05]  /*9c70*/  @!P1 NANOSLEEP.SYNCS 0x989680 ;  /* 0x009896800000995d */ /* 0x008fea0003900000 */
[----:B------:R-:W3:Y:S02]  /*9c80*/  @!P1 SYNCS.PHASECHK.TRANS64 P1, [R0+URZ+0x70], R3 ;  /* 0x00007003000095a7 */ /* 0x000ee400080210ff */
[----:B---3--:R-:W-:Y:S05]  /*9c90*/  @!P1 BRA `(.L_x_97) ;  /* 0xfffffffc00f09947 */ /* 0x008fea000383ffff */
[----:B------:R-:W-:Y:S05]  /*9ca0*/  BRA `(.L_x_96) ;  /* 0xffffffbc00847947 */ /* 0x000fea000383ffff */
.L_x_99:
[----:B---3--:R3:W4:Y:S02]  /*9cb0*/  SYNCS.PHASECHK.TRANS64.TRYWAIT P0, [R108+URZ+0xe0], R7 ;  /* 0x0000e0076c0075a7 */ /* 0x00872400080011ff */
[----:B----4-:R-:W-:Y:S05]  /*9cc0*/  @!P0 NANOSLEEP.SYNCS 0x989680 ;  /* 0x009896800000895d */ /* 0x010fea0003900000 */
[----:B------:R-:W4:Y:S02]  /*9cd0*/  @!P0 SYNCS.PHASECHK.TRANS64 P0, [R108+URZ+0xe0], R7 ;  /* 0x0000e0076c0085a7 */ /* 0x000f2400080010ff */
[----:B----4-:R-:W-:Y:S05]  /*9ce0*/  @!P0 BRA `(.L_x_99) ;  /* 0xfffffffc00f08947 */ /* 0x010fea000383ffff */
[----:B------:R-:W-:Y:S05]  /*9cf0*/  BRA `(.L_x_98) ;  /* 0xffffffbc00d87947 */ /* 0x000fea000383ffff */
.L_x_107:
[----:B--2---:R2:W3:Y:S02]  /*9d00*/  SYNCS.PHASECHK.TRANS64.TRYWAIT P0, [R55+URZ+0x70], R0 ;  /* 0x00007000370075a7 */ /* 0x0044e400080011ff */
[----:B---3--:R-:W-:Y:S05]  /*9d10*/  @!P0 NANOSLEEP.SYNCS 0x989680 ;  /* 0x009896800000895d */ /* 0x008fea0003900000 */
[----:B------:R-:W3:Y:S02]  /*9d20*/  @!P0 SYNCS.PHASECHK.TRANS64 P0, [R55+URZ+0x70], R0 ;  /* 0x00007000370085a7 */ /* 0x000ee400080010ff */
[----:B---3--:R-:W-:Y:S05]  /*9d30*/  @!P0 BRA `(.L_x_107) ;  /* 0xfffffffc00f08947 */ /* 0x008fea000383ffff */
[----:B------:R-:W-:Y:S05]  /*9d40*/  BRA `(.L_x_106) ;  /* 0xffffffc800d07947 */ /* 0x000fea000383ffff */
.L_x_115:
[----:B--2---:R2:W3:Y:S02]  /*9d50*/  SYNCS.PHASECHK.TRANS64.TRYWAIT P0, [R73+URZ+0x70], R2 ;  /* 0x00007002490075a7 */ /* 0x0044e400080011ff */
[----:B---3--:R-:W-:Y:S05]  /*9d60*/  @!P0 NANOSLEEP.SYNCS 0x989680 ;  /* 0x009896800000895d */ /* 0x008fea0003900000 */
[----:B------:R-:W3:Y:S02]  /*9d70*/  @!P0 SYNCS.PHASECHK.TRANS64 P0, [R73+URZ+0x70], R2 ;  /* 0x00007002490085a7 */ /* 0x000ee400080010ff */
[----:B---3--:R-:W-:Y:S05]  /*9d80*/  @!P0 BRA `(.L_x_115) ;  /* 0xfffffffc00f08947 */ /* 0x008fea000383ffff */
[----:B------:R-:W-:Y:S05]  /*9d90*/  BRA `(.L_x_114) ;  /* 0xffffffd8000c7947 */ /* 0x000fea000383ffff */
.L_x_123:
[----:B--2---:R2:W3:Y:S02]  /*9da0*/  SYNCS.PHASECHK.TRANS64.TRYWAIT P0, [R76+URZ+0x70], R3 ;  /* 0x000070034c0075a7 */ /* 0x0044e400080011ff */
[----:B---3--:R-:W-:Y:S05]  /*9db0*/  @!P0 NANOSLEEP.SYNCS 0x989680 ;  /* 0x009896800000895d */ /* 0x008fea0003900000 */
[----:B------:R-:W3:Y:S02]  /*9dc0*/  @!P0 SYNCS.PHASECHK.TRANS64 P0, [R76+URZ+0x70], R3 ;  /* 0x000070034c0085a7 */ /* 0x000ee400080010ff */
[----:B---3--:R-:W-:Y:S05]  /*9dd0*/  @!P0 BRA `(.L_x_123) ;  /* 0xfffffffc00f08947 */ /* 0x008fea000383ffff */
[----:B------:R-:W-:Y:S05]  /*9de0*/  BRA `(.L_x_122) ;  /* 0xffffffe400547947 */ /* 0x000fea000383ffff */
        .weak           $__internal_0_$__cuda_sm10x_tcgen05_guardrail_trap_col_being_dealloced_not_returned_by_alloc
        .type           $__internal_0_$__cuda_sm10x_tcgen05_guardrail_trap_col_being_dealloced_not_returned_by_alloc,@function
        .size           $__internal_0_$__cuda_sm10x_tcgen05_guardrail_trap_col_being_dealloced_not_returned_by_alloc,($__internal_1_$__cuda_sm10x_tcgen05_guardrail_trap_phase_invalid_during_alloc - $__internal_0_$__cuda_sm10x_tcgen05_guardrail_trap_col_being_dealloced_not_returned_by_alloc)
$__internal_0_$__cuda_sm10x_tcgen05_guardrail_trap_col_being_dealloced_not_returned_by_alloc:
[----:B------:R-:W-:Y:S05]  /*9df0*/  BPT.TRAP 0x1 ;  /* 0x000000040000795c */ /* 0x000fea0000300000 */
[----:B------:R-:W-:-:S04]  /*9e00*/  HFMA2 R3, -RZ, RZ, 0, 0 ;  /* 0x00000000ff037431 */ /* 0x000fc800000001ff */
[----:B------:R-:W-:Y:S05]  /*9e10*/  RET.REL.NODEC R2 `(_ZN7cutlass13device_kernelINS_4gemm6kernel13GemmUniversalIN4cute5tupleIJiiiiEEENS1_10collective13CollectiveMmaINS1_35MainloopSm100TmaUmmaWarpSpecializedILi7ELi2ELi4ENS5_IJNS4_1CILi1EEESB_SB_EEEEENS5_IJNSA_ILi64EEENSA_ILi256EEENSA_ILi32EEEEEEaNS5_IJlSB_lEEEaSI_NS4_8TiledMMAINS4_8MMA_AtomIJNS4_15SM100_MMA_S8_SSIaaiLi64ELi256ELNS4_4UMMA5MajorE0ELSN_0ELNSM_8SaturateE0EEEEEENS4_6LayoutISC_NS5_IJNSA_ILi0EEESS_SS_EEEEENS5_IJNS4_10UnderscoreESV_SV_EEEEENS4_13SM90_TMA_LOADENS4_14ComposedLayoutINS4_7SwizzleILi1ELi4ELi3EEENS4_18smem_ptr_flag_bitsILi8EEENSR_INS5_IJNSA_ILi8EEESG_EEENS5_IJSG_SB_EEEEEEEvNS4_8identityESY_S18_vS19_EENS_8epilogue10collective18CollectiveEpilogueINS1B_23Sm100TmaWarpSpecializedILi4ELi2ELi32ELb0ELb0EEEJSH_NS5_IJNSR_ISE_SB_EES1G_EEEaSI_aSI_NS1B_6fusion15FusionCallbacksIS1F_NS1I_17LinearCombinationIaiaiLNS_15FloatRoundStyleE2EEESH_S1H_JEEENS4_5SM1004TMEM4LOAD26SM100_TMEM_LOAD_16dp32b32xESY_NSZ_INS10_ILi2ELi4ELi3EEES13_NSR_INS5_IJS14_SE_EEENS5_IJSE_SB_EEEEEEENS4_39AutoVectorizingCopyWithAssumedAlignmentILi128EEENS4_14SM90_TMA_STOREES1W_S1Y_S1Y_EEEvvEEEEvNT_6ParamsE) ;  /* 0xffffff6002787950 */ /* 0x000fea0003c3ffff */
        .weak           $__internal_1_$__cuda_sm10x_tcgen05_guardrail_trap_phase_invalid_during_alloc
        .type           $__internal_1_$__cuda_sm10x_tcgen05_guardrail_trap_phase_invalid_during_alloc,@function
        .size           $__internal_1_$__cuda_sm10x_tcgen05_guardrail_trap_phase_invalid_during_alloc,($__internal_2_$__cuda_sm10x_tcgen05_guardrail_trap_unallocated_columns_being_dealloced - $__internal_1_$__cuda_sm10x_tcgen05_guardrail_trap_phase_invalid_during_alloc)
$__internal_1_$__cuda_sm10x_tcgen05_guardrail_trap_phase_invalid_during_alloc:
[----:B------:R-:W-:Y:S05]  /*9e20*/  BPT.TRAP 0x1 ;  /* 0x000000040000795c */ /* 0x000fea0000300000 */
[----:B------:R-:W-:-:S04]  /*9e30*/  MOV R3, 0x0 ;  /* 0x0000000000037802 */ /* 0x000fc80000000f00 */
[----:B------:R-:W-:Y:S05]  /*9e40*/  RET.REL.NODEC R2 `(_ZN7cutlass13device_kernelINS_4gemm6kernel13GemmUniversalIN4cute5tupleIJiiiiEEENS1_10collective13CollectiveMmaINS1_35MainloopSm100TmaUmmaWarpSpecializedILi7ELi2ELi4ENS5_IJNS4_1CILi1EEESB_SB_EEEEENS5_IJNSA_ILi64EEENSA_ILi256EEENSA_ILi32EEEEEEaNS5_IJlSB_lEEEaSI_NS4_8TiledMMAINS4_8MMA_AtomIJNS4_15SM100_MMA_S8_SSIaaiLi64ELi256ELNS4_4UMMA5MajorE0ELSN_0ELNSM_8SaturateE0EEEEEENS4_6LayoutISC_NS5_IJNSA_ILi0EEESS_SS_EEEEENS5_IJNS4_10UnderscoreESV_SV_EEEEENS4_13SM90_TMA_LOADENS4_14ComposedLayoutINS4_7SwizzleILi1ELi4ELi3EEENS4_18smem_ptr_flag_bitsILi8EEENSR_INS5_IJNSA_ILi8EEESG_EEENS5_IJSG_SB_EEEEEEEvNS4_8identityESY_S18_vS19_EENS_8epilogue10collective18CollectiveEpilogueINS1B_23Sm100TmaWarpSpecializedILi4ELi2ELi32ELb0ELb0EEEJSH_NS5_IJNSR_ISE_SB_EES1G_EEEaSI_aSI_NS1B_6fusion15FusionCallbacksIS1F_NS1I_17LinearCombinationIaiaiLNS_15FloatRoundStyleE2EEESH_S1H_JEEENS4_5SM1004TMEM4LOAD26SM100_TMEM_LOAD_16dp32b32xESY_NSZ_INS10_ILi2ELi4ELi3EEES13_NSR_INS5_IJS14_SE_EEENS5_IJSE_SB_EEEEEEENS4_39AutoVectorizingCopyWithAssumedAlignmentILi128EEENS4_14SM90_TMA_STOREES1W_S1Y_S1Y_EEEvvEEEEvNT_6ParamsE) ;  /* 0xffffff60026c7950 */ /* 0x000fea0003c3ffff */
        .weak           $__internal_2_$__cuda_sm10x_tcgen05_guardrail_trap_unallocated_columns_being_dealloced
        .type           $__internal_2_$__cuda_sm10x_tcgen05_guardrail_trap_unallocated_columns_being_dealloced,@function
        .size           $__internal_2_$__cuda_sm10x_tcgen05_guardrail_trap_unallocated_columns_being_dealloced,(.L_x_179 - $__internal_2_$__cuda_sm10x_tcgen05_guardrail_trap_unallocated_columns_being_dealloced)
$__internal_2_$__cuda_sm10x_tcgen05_guardrail_trap_unallocated_columns_being_dealloced:
[----:B------:R-:W-:Y:S05]  /*9e50*/  BPT.TRAP 0x1 ;  /* 0x000000040000795c */ /* 0x000fea0000300000 */
[----:B------:R-:W-:-:S04]  /*9e60*/  HFMA2 R3, -RZ, RZ, 0, 0 ;  /* 0x00000000ff037431 */ /* 0x000fc800000001ff */
[----:B------:R-:W-:Y:S05]  /*9e70*/  RET.REL.NODEC R2 `(_ZN7cutlass13device_kernelINS_4gemm6kernel13GemmUniversalIN4cute5tupleIJiiiiEEENS1_10collective13CollectiveMmaINS1_35MainloopSm100TmaUmmaWarpSpecializedILi7ELi2ELi4ENS5_IJNS4_1CILi1EEESB_SB_EEEEENS5_IJNSA_ILi64EEENSA_ILi256EEENSA_ILi32EEEEEEaNS5_IJlSB_lEEEaSI_NS4_8TiledMMAINS4_8MMA_AtomIJNS4_15SM100_MMA_S8_SSIaaiLi64ELi256ELNS4_4UMMA5MajorE0ELSN_0ELNSM_8SaturateE0EEEEEENS4_6LayoutISC_NS5_IJNSA_ILi0EEESS_SS_EEEEENS5_IJNS4_10UnderscoreESV_SV_EEEEENS4_13SM90_TMA_LOADENS4_14ComposedLayoutINS4_7SwizzleILi1ELi4ELi3EEENS4_18smem_ptr_flag_bitsILi8EEENSR_INS5_IJNSA_ILi8EEESG_EEENS5_IJSG_SB_EEEEEEEvNS4_8identityESY_S18_vS19_EENS_8epilogue10collective18CollectiveEpilogueINS1B_23Sm100TmaWarpSpecializedILi4ELi2ELi32ELb0ELb0EEEJSH_NS5_IJNSR_ISE_SB_EES1G_EEEaSI_aSI_NS1B_6fusion15FusionCallbacksIS1F_NS1I_17LinearCombinationIaiaiLNS_15FloatRoundStyleE2EEESH_S1H_JEEENS4_5SM1004TMEM4LOAD26SM100_TMEM_LOAD_16dp32b32xESY_NSZ_INS10_ILi2ELi4ELi3EEES13_NSR_INS5_IJS14_SE_EEENS5_IJSE_SB_EEEEEEENS4_39AutoVectorizingCopyWithAssumedAlignmentILi128EEENS4_14SM90_TMA_STOREES1W_S1Y_S1Y_EEEvvEEEEvNT_6ParamsE) ;  /* 0xffffff6002607950 */ /* 0x000fea0003c3ffff */
.L_x_178:
[----:B------:R-:W-:-:S00]  /*9e80*/  BRA `(.L_x_178) ;  /* 0xfffffffc00fc7947 */ /* 0x000fc0000383ffff */
[----:B------:R-:W-:-:S00]  /*9e90*/  NOP ;  /* 0x0000000000007918 */ /* 0x000fc00000000000 */
        /* <DEDUP_REMOVED lines=14> */
.L_x_179:


//--------------------- .nv.global.init           --------------------------
	.section	.nv.global.init,"aw",@progbits
.nv.global.init:
	.type		$str$27,@object
	.size		$str$27,($str$28 - $str$27)
$str$27:
        /*0000*/ 	.byte	0x28, 0x61, 0x64, 0x64, 0x72, 0x65, 0x73, 0x73, 0x20, 0x26, 0x20, 0x6d, 0x61, 0x73, 0x6b, 0x29
        /*0010*/ 	.byte	0x20, 0x3d, 0x3d, 0x20, 0x30, 0x00
	.type		$str$28,@object
	.size		$str$28,($str$26 - $str$28)
$str$28:
        /*0016*/ 	.byte	0x2f, 0x74, 0x6d, 0x70, 0x2f, 0x63, 0x75, 0x74, 0x6c, 0x61, 0x73, 0x73, 0x5f, 0x73, 0x77, 0x65
        /*0026*/ 	.byte	0x65, 0x70, 0x5f, 0x73, 0x72, 0x63, 0x2f, 0x69, 0x6e, 0x63, 0x6c, 0x75, 0x64, 0x65, 0x2f, 0x63
        /*0036*/ 	.byte	0x75, 0x74, 0x65, 0x2f, 0x70, 0x6f, 0x69, 0x6e, 0x74, 0x65, 0x72, 0x5f, 0x66, 0x6c, 0x61, 0x67
        /*0046*/ 	.byte	0x67, 0x65, 0x64, 0x2e, 0x68, 0x70, 0x70, 0x00
	.type		$str$26,@object
	.size		$str$26,($str$25 - $str$26)
$str$26:
        /*004e*/ 	.byte	0x2f, 0x74, 0x6d, 0x70, 0x2f, 0x63, 0x75, 0x74, 0x6c, 0x61, 0x73, 0x73, 0x5f, 0x73, 0x77, 0x65
        /*005e*/ 	.byte	0x65, 0x70, 0x5f, 0x73, 0x72, 0x63, 0x2f, 0x69, 0x6e, 0x63, 0x6c, 0x75, 0x64, 0x65, 0x2f, 0x63
        /*006e*/ 	.byte	0x75, 0x74, 0x65, 0x2f, 0x61, 0x74, 0x6f, 0x6d, 0x2f, 0x63, 0x6f, 0x70, 0x79, 0x5f, 0x74, 0x72
        /*007e*/ 	.byte	0x61, 0x69, 0x74, 0x73, 0x5f, 0x73, 0x6d, 0x31, 0x30, 0x30, 0x2e, 0x68, 0x70, 0x70, 0x00
	.type		$str$25,@object
	.size		$str$25,(__unnamed_1 - $str$25)
$str$25:
        /*008d*/ 	.byte	0x28, 0x28, 0x75, 0x69, 0x6e, 0x74, 0x33, 0x32, 0x5f, 0x74, 0x28, 0x74, 0x68, 0x72, 0x65, 0x61
        /*009d*/ 	.byte	0x64, 0x49, 0x64, 0x78, 0x2e, 0x78, 0x29, 0x20, 0x2f, 0x20, 0x33, 0x32, 0x29, 0x20, 0x25, 0x20
        /*00ad*/ 	.byte	0x34, 0x29, 0x20, 0x3d, 0x3d, 0x20, 0x28, 0x28, 0x28, 0x74, 0x6d, 0x65, 0x6d, 0x5f, 0x61, 0x64
        /*00bd*/ 	.byte	0x64, 0x72, 0x20, 0x3e, 0x3e, 0x20, 0x31, 0x36, 0x29, 0x20, 0x2f, 0x20, 0x33, 0x32, 0x29, 0x20
        /*00cd*/ 	.byte	0x25, 0x20, 0x34, 0x29, 0x00
	.type		__unnamed_1,@object
	.size		__unnamed_1,(__unnamed_2 - __unnamed_1)
__unnamed_1:
        /*00d2*/ 	.byte	0x61, 0x75, 0x74, 0x6f, 0x20, 0x63, 0x75, 0x74, 0x65, 0x3a, 0x3a, 0x61, 0x73, 0x5f, 0x70, 0x6f
        /* <DEDUP_REMOVED lines=24> */
        /*0262*/ 	.byte	0x00
	.type		__unnamed_2,@object
	.size		__unnamed_2,(__unnamed_3 - __unnamed_2)
__unnamed_2:
        /* <DEDUP_REMOVED lines=26> */
	.type		__unnamed_3,@object
	.size		__unnamed_3,(.L_3 - __unnamed_3)
__unnamed_3:
        /* <DEDUP_REMOVED lines=41> */
.L_3:


//--------------------- .nv.shared._ZN7cutlass13device_kernelINS_4gemm6kernel13GemmUniversalIN4cute5tupleIJiiiiEEENS1_10collective13CollectiveMmaINS1_35MainloopSm100TmaUmmaWarpSpecializedILi7ELi2ELi4ENS5_IJNS4_1CILi1EEESB_SB_EEEEENS5_IJNSA_ILi64EEENSA_ILi256EEENSA_ILi32EEEEEEaNS5_IJlSB_lEEEaSI_NS4_8TiledMMAINS4_8MMA_AtomIJNS4_15SM100_MMA_S8_SSIaaiLi64ELi256ELNS4_4UMMA5MajorE0ELSN_0ELNSM_8SaturateE0EEEEEENS4_6LayoutISC_NS5_IJNSA_ILi0EEESS_SS_EEEEENS5_IJNS4_10UnderscoreESV_SV_EEEEENS4_13SM90_TMA_LOADENS4_14ComposedLayoutINS4_7SwizzleILi1ELi4ELi3EEENS4_18smem_ptr_flag_bitsILi8EEENSR_INS5_IJNSA_ILi8EEESG_EEENS5_IJSG_SB_EEEEEEEvNS4_8identityESY_S18_vS19_EENS_8epilogue10collective18CollectiveEpilogueINS1B_23Sm100TmaWarpSpecializedILi4ELi2ELi32ELb0ELb0EEEJSH_NS5_IJNSR_ISE_SB_EES1G_EEEaSI_aSI_NS1B_6fusion15FusionCallbacksIS1F_NS1I_17LinearCombinationIaiaiLNS_15FloatRoundStyleE2EEESH_S1H_JEEENS4_5SM1004TMEM4LOAD26SM100_TMEM_LOAD_16dp32b32xESY_NSZ_INS10_ILi2ELi4ELi3EEES13_NSR_INS5_IJS14_SE_EEENS5_IJSE_SB_EEEEEEENS4_39AutoVectorizingCopyWithAssumedAlignmentILi128EEENS4_14SM90_TMA_STOREES1W_S1Y_S1Y_EEEvvEEEEvNT_6ParamsE --------------------------
	.section	.nv.shared._ZN7cutlass13device_kernelINS_4gemm6kernel13GemmUniversalIN4cute5tupleIJiiiiEEENS1_10collective13CollectiveMmaINS1_35MainloopSm100TmaUmmaWarpSpecializedILi7ELi2ELi4ENS5_IJNS4_1CILi1EEESB_SB_EEEEENS5_IJNSA_ILi64EEENSA_ILi256EEENSA_ILi32EEEEEEaNS5_IJlSB_lEEEaSI_NS4_8TiledMMAINS4_8MMA_AtomIJNS4_15SM100_MMA_S8_SSIaaiLi64ELi256ELNS4_4UMMA5MajorE0ELSN_0ELNSM_8SaturateE0EEEEEENS4_6LayoutISC_NS5_IJNSA_ILi0EEESS_SS_EEEEENS5_IJNS4_10UnderscoreESV_SV_EEEEENS4_13SM90_TMA_LOADENS4_14ComposedLayoutINS4_7SwizzleILi1ELi4ELi3EEENS4_18smem_ptr_flag_bitsILi8EEENSR_INS5_IJNSA_ILi8EEESG_EEENS5_IJSG_SB_EEEEEEEvNS4_8identityESY_S18_vS19_EENS_8epilogue10collective18CollectiveEpilogueINS1B_23Sm100TmaWarpSpecializedILi4ELi2ELi32ELb0ELb0EEEJSH_NS5_IJNSR_ISE_SB_EES1G_EEEaSI_aSI_NS1B_6fusion15FusionCallbacksIS1F_NS1I_17LinearCombinationIaiaiLNS_15FloatRoundStyleE2EEESH_S1H_JEEENS4_5SM1004TMEM4LOAD26SM100_TMEM_LOAD_16dp32b32xESY_NSZ_INS10_ILi2ELi4ELi3EEES13_NSR_INS5_IJS14_SE_EEENS5_IJSE_SB_EEEEEEENS4_39AutoVectorizingCopyWithAssumedAlignmentILi128EEENS4_14SM90_TMA_STOREES1W_S1Y_S1Y_EEEvvEEEEvNT_6ParamsE,"aw",@nobits
	.sectionflags	@""
	.align	16
	.zero		1024


//--------------------- .nv.shared.reserved.0     --------------------------
	.section	.nv.shared.reserved.0,"aw",@nobits
	.weak		__nv_reservedSMEM_offset_0_alias
	.size		__nv_reservedSMEM_offset_0_alias, 0, 64
	.other		__nv_reservedSMEM_offset_0_alias,@"STO_CUDA_RESERVED_SHARED STV_DEFAULT"
__nv_reservedSMEM_offset_0_alias:
	.zero		0
.nv.shared.reserved.0:
	.zero		64
	.weak		__nv_reservedSMEM_tcgen05_partition
	.type		__nv_reservedSMEM_tcgen05_partition,@object
	.size		__nv_reservedSMEM_tcgen05_partition,(.L_0 - __nv_reservedSMEM_tcgen05_partition)
__nv_reservedSMEM_tcgen05_partition:
	.zero		32
.L_0:


//--------------------- .nv.global                --------------------------
	.section	.nv.global,"aw",@nobits
.nv.global:
	.type		_ZN40_INTERNAL_b92e113d_4_k_cu_23305fef_313444cute1_E,@object
	.size		_ZN40_INTERNAL_b92e113d_4_k_cu_23305fef_313444cute1_E,(_ZN40_INTERNAL_b92e113d_4_k_cu_23305fef_313444cuda3std3__45__cpo6cbeginE - _ZN40_INTERNAL_b92e113d_4_k_cu_23305fef_313444cute1_E)
_ZN40_INTERNAL_b92e113d_4_k_cu_23305fef_313444cute1_E:
	.zero		1
	.type		_ZN40_INTERNAL_b92e113d_4_k_cu_23305fef_313444cuda3std3__45__cpo6cbeginE,@object
	.size		_ZN40_INTERNAL_b92e113d_4_k_cu_23305fef_313444cuda3std3__45__cpo6cbeginE,(_ZN40_INTERNAL_b92e113d_4_k_cu_23305fef_313444cuda3std3__48in_placeE - _ZN40_INTERNAL_b92e113d_4_k_cu_23305fef_313444cuda3std3__45__cpo6cbeginE)
_ZN40_INTERNAL_b92e113d_4_k_cu_23305fef_313444cuda3std3__45__cpo6cbeginE:
	.zero		1
	.type		_ZN40_INTERNAL_b92e113d_4_k_cu_23305fef_313444cuda3std3__48in_placeE,@object
	.size		_ZN40_INTERNAL_b92e113d_4_k_cu_23305fef_313444cuda3std3__48in_placeE,(_ZN40_INTERNAL_b92e113d_4_k_cu_23305fef_313444cuda3std6ranges3__45__cpo9iter_moveE - _ZN40_INTERNAL_b92e113d_4_k_cu_23305fef_313444cuda3std3__48in_placeE)
_ZN40_INTERNAL_b92e113d_4_k_cu_23305fef_313444cuda3std3__48in_placeE:
	.zero		1
	.type		_ZN40_INTERNAL_b92e113d_4_k_cu_23305fef_313444cuda3std6ranges3__45__cpo9iter_moveE,@object
	.size		_ZN40_INTERNAL_b92e113d_4_k_cu_23305fef_313444cuda3std6ranges3__45__cpo9iter_moveE,(_ZN40_INTERNAL_b92e113d_4_k_cu_23305fef_313444cuda3std3__45__cpo5beginE - _ZN40_INTERNAL_b92e113d_4_k_cu_23305fef_313444cuda3std6ranges3__45__cpo9iter_moveE)
_ZN40_INTERNAL_b92e113d_4_k_cu_23305fef_313444cuda3std6ranges3__45__cpo9iter_moveE:
	.zero		1
	.type		_ZN40_INTERNAL_b92e113d_4_k_cu_23305fef_313444cuda3std3__45__cpo5beginE,@object
	.size		_ZN40_INTERNAL_b92e113d_4_k_cu_23305fef_313444cuda3std3__45__cpo5beginE,(_ZN40_INTERNAL_b92e113d_4_k_cu_23305fef_313444cuda3std3__442_GLOBAL__N__b92e113d_4_k_cu_23305fef_313446ignoreE - _ZN40_INTERNAL_b92e113d_4_k_cu_23305fef_313444cuda3std3__45__cpo5beginE)
_ZN40_INTERNAL_b92e113d_4_k_cu_23305fef_313444cuda3std3__45__cpo5beginE:
	.zero		1
	.type		_ZN40_INTERNAL_b92e113d_4_k_cu_23305fef_313444cuda3std3__442_GLOBAL__N__b92e113d_4_k_cu_23305fef_313446ignoreE,@object
	.size		_ZN40_INTERNAL_b92e113d_4_k_cu_23305fef_313444cuda3std3__442_GLOBAL__N__b92e113d_4_k_cu_23305fef_313446ignoreE,(_ZN40_INTERNAL_b92e113d_4_k_cu_23305fef_313444cute7productE - _ZN40_INTERNAL_b92e113d_4_k_cu_23305fef_313444cuda3std3__442_GLOBAL__N__b92e113d_4_k_cu_23305fef_313446ignoreE)
_ZN40_INTERNAL_b92e113d_4_k_cu_23305fef_313444cuda3std3__442_GLOBAL__N__b92e113d_4_k_cu_23305fef_313446ignoreE:
	.zero		1
	.type		_ZN40_INTERNAL_b92e113d_4_k_cu_23305fef_313444cute7productE,@object
	.size		_ZN40_INTERNAL_b92e113d_4_k_cu_23305fef_313444cute7productE,(_ZN40_INTERNAL_b92e113d_4_k_cu_23305fef_313444cuda3std3__45__cpo3endE - _ZN40_INTERNAL_b92e113d_4_k_cu_23305fef_313444cute7productE)
_ZN40_INTERNAL_b92e113d_4_k_cu_23305fef_313444cute7productE:
	.zero		1
	.type		_ZN40_INTERNAL_b92e113d_4_k_cu_23305fef_313444cuda3std3__45__cpo3endE,@object
	.size		_ZN40_INTERNAL_b92e113d_4_k_cu_23305fef_313444cuda3std3__45__cpo3endE,(_ZN40_INTERNAL_b92e113d_4_k_cu_23305fef_313444cuda3std3__419piecewise_constructE - _ZN40_INTERNAL_b92e113d_4_k_cu_23305fef_313444cuda3std3__45__cpo3endE)
_ZN40_INTERNAL_b92e113d_4_k_cu_23305fef_313444cuda3std3__45__cpo3endE:
	.zero		1
	.type		_ZN40_INTERNAL_b92e113d_4_k_cu_23305fef_313444cuda3std3__419piecewise_constructE,@object
	.size		_ZN40_INTERNAL_b92e113d_4_k_cu_23305fef_313444cuda3std3__419piecewise_constructE,(_ZN40_INTERNAL_b92e113d_4_k_cu_23305fef_313444cuda3std3__45__cpo4cendE - _ZN40_INTERNAL_b92e113d_4_k_cu_23305fef_313444cuda3std3__419piecewise_constructE)
_ZN40_INTERNAL_b92e113d_4_k_cu_23305fef_313444cuda3std3__419piecewise_constructE:
	.zero		1
	.type		_ZN40_INTERNAL_b92e113d_4_k_cu_23305fef_313444cuda3std3__45__cpo4cendE,@object
	.size		_ZN40_INTERNAL_b92e113d_4_k_cu_23305fef_313444cuda3std3__45__cpo4cendE,(_ZN40_INTERNAL_b92e113d_4_k_cu_23305fef_313444cuda3std6ranges3__45__cpo4swapE - _ZN40_INTERNAL_b92e113d_4_k_cu_23305fef_313444cuda3std3__45__cpo4cendE)
_ZN40_INTERNAL_b92e113d_4_k_cu_23305fef_313444cuda3std3__45__cpo4cendE:
	.zero		1
	.type		_ZN40_INTERNAL_b92e113d_4_k_cu_23305fef_313444cuda3std6ranges3__45__cpo4swapE,@object
	.size		_ZN40_INTERNAL_b92e113d_4_k_cu_23305fef_313444cuda3std6ranges3__45__cpo4swapE,(.L_11 - _ZN40_INTERNAL_b92e113d_4_k_cu_23305fef_313444cuda3std6ranges3__45__cpo4swapE)
_ZN40_INTERNAL_b92e113d_4_k_cu_23305fef_313444cuda3std6ranges3__45__cpo4swapE:
	.zero		1
.L_11:


//--------------------- .nv.constant0._ZN7cutlass13device_kernelINS_4gemm6kernel13GemmUniversalIN4cute5tupleIJiiiiEEENS1_10collective13CollectiveMmaINS1_35MainloopSm100TmaUmmaWarpSpecializedILi7ELi2ELi4ENS5_IJNS4_1CILi1EEESB_SB_EEEEENS5_IJNSA_ILi64EEENSA_ILi256EEENSA_ILi32EEEEEEaNS5_IJlSB_lEEEaSI_NS4_8TiledMMAINS4_8MMA_AtomIJNS4_15SM100_MMA_S8_SSIaaiLi64ELi256ELNS4_4UMMA5MajorE0ELSN_0ELNSM_8SaturateE0EEEEEENS4_6LayoutISC_NS5_IJNSA_ILi0EEESS_SS_EEEEENS5_IJNS4_10UnderscoreESV_SV_EEEEENS4_13SM90_TMA_LOADENS4_14ComposedLayoutINS4_7SwizzleILi1ELi4ELi3EEENS4_18smem_ptr_flag_bitsILi8EEENSR_INS5_IJNSA_ILi8EEESG_EEENS5_IJSG_SB_EEEEEEEvNS4_8identityESY_S18_vS19_EENS_8epilogue10collective18CollectiveEpilogueINS1B_23Sm100TmaWarpSpecializedILi4ELi2ELi32ELb0ELb0EEEJSH_NS5_IJNSR_ISE_SB_EES1G_EEEaSI_aSI_NS1B_6fusion15FusionCallbacksIS1F_NS1I_17LinearCombinationIaiaiLNS_15FloatRoundStyleE2EEESH_S1H_JEEENS4_5SM1004TMEM4LOAD26SM100_TMEM_LOAD_16dp32b32xESY_NSZ_INS10_ILi2ELi4ELi3EEES13_NSR_INS5_IJS14_SE_EEENS5_IJSE_SB_EEEEEEENS4_39AutoVectorizingCopyWithAssumedAlignmentILi128EEENS4_14SM90_TMA_STOREES1W_S1Y_S1Y_EEEvvEEEEvNT_6ParamsE --------------------------
	.section	.nv.constant0._ZN7cutlass13device_kernelINS_4gemm6kernel13GemmUniversalIN4cute5tupleIJiiiiEEENS1_10collective13CollectiveMmaINS1_35MainloopSm100TmaUmmaWarpSpecializedILi7ELi2ELi4ENS5_IJNS4_1CILi1EEESB_SB_EEEEENS5_IJNSA_ILi64EEENSA_ILi256EEENSA_ILi32EEEEEEaNS5_IJlSB_lEEEaSI_NS4_8TiledMMAINS4_8MMA_AtomIJNS4_15SM100_MMA_S8_SSIaaiLi64ELi256ELNS4_4UMMA5MajorE0ELSN_0ELNSM_8SaturateE0EEEEEENS4_6LayoutISC_NS5_IJNSA_ILi0EEESS_SS_EEEEENS5_IJNS4_10UnderscoreESV_SV_EEEEENS4_13SM90_TMA_LOADENS4_14ComposedLayoutINS4_7SwizzleILi1ELi4ELi3EEENS4_18smem_ptr_flag_bitsILi8EEENSR_INS5_IJNSA_ILi8EEESG_EEENS5_IJSG_SB_EEEEEEEvNS4_8identityESY_S18_vS19_EENS_8epilogue10collective18CollectiveEpilogueINS1B_23Sm100TmaWarpSpecializedILi4ELi2ELi32ELb0ELb0EEEJSH_NS5_IJNSR_ISE_SB_EES1G_EEEaSI_aSI_NS1B_6fusion15FusionCallbacksIS1F_NS1I_17LinearCombinationIaiaiLNS_15FloatRoundStyleE2EEESH_S1H_JEEENS4_5SM1004TMEM4LOAD26SM100_TMEM_LOAD_16dp32b32xESY_NSZ_INS10_ILi2ELi4ELi3EEES13_NSR_INS5_IJS14_SE_EEENS5_IJSE_SB_EEEEEEENS4_39AutoVectorizingCopyWithAssumedAlignmentILi128EEENS4_14SM90_TMA_STOREES1W_S1Y_S1Y_EEEvvEEEEvNT_6ParamsE,"a",@progbits
	.sectionflags	@""
	.align	4
.nv.constant0._ZN7cutlass13device_kernelINS_4gemm6kernel13GemmUniversalIN4cute5tupleIJiiiiEEENS1_10collective13CollectiveMmaINS1_35MainloopSm100TmaUmmaWarpSpecializedILi7ELi2ELi4ENS5_IJNS4_1CILi1EEESB_SB_EEEEENS5_IJNSA_ILi64EEENSA_ILi256EEENSA_ILi32EEEEEEaNS5_IJlSB_lEEEaSI_NS4_8TiledMMAINS4_8MMA_AtomIJNS4_15SM100_MMA_S8_SSIaaiLi64ELi256ELNS4_4UMMA5MajorE0ELSN_0ELNSM_8SaturateE0EEEEEENS4_6LayoutISC_NS5_IJNSA_ILi0EEESS_SS_EEEEENS5_IJNS4_10UnderscoreESV_SV_EEEEENS4_13SM90_TMA_LOADENS4_14ComposedLayoutINS4_7SwizzleILi1ELi4ELi3EEENS4_18smem_ptr_flag_bitsILi8EEENSR_INS5_IJNSA_ILi8EEESG_EEENS5_IJSG_SB_EEEEEEEvNS4_8identityESY_S18_vS19_EENS_8epilogue10collective18CollectiveEpilogueINS1B_23Sm100TmaWarpSpecializedILi4ELi2ELi32ELb0ELb0EEEJSH_NS5_IJNSR_ISE_SB_EES1G_EEEaSI_aSI_NS1B_6fusion15FusionCallbacksIS1F_NS1I_17LinearCombinationIaiaiLNS_15FloatRoundStyleE2EEESH_S1H_JEEENS4_5SM1004TMEM4LOAD26SM100_TMEM_LOAD_16dp32b32xESY_NSZ_INS10_ILi2ELi4ELi3EEES13_NSR_INS5_IJS14_SE_EEENS5_IJSE_SB_EEEEEEENS4_39AutoVectorizingCopyWithAssumedAlignmentILi128EEENS4_14SM90_TMA_STOREES1W_S1Y_S1Y_EEEvvEEEEvNT_6ParamsE:
	.zero		2944


//--------------------- SYMBOLS --------------------------

	.type		.nv.reservedSmem.offset0,@object
	.size		.nv.reservedSmem.offset0,0x4
	.type		.nv.reservedSmem.cap,@object
	.size		.nv.reservedSmem.cap,0x4
	.type		__assertfail,@function
